//
// Generated by NVIDIA NVVM Compiler
//
// Compiler Build ID: CL-36424714
// Cuda compilation tools, release 13.0, V13.0.88
// Based on NVVM 20.0.0
//

.version 9.0
.target sm_100
.address_size 64

	// .globl	_Z9groupNormPfS_iiiif

.visible .entry _Z9groupNormPfS_iiiif(
	.param .u64 .ptr .align 1 _Z9groupNormPfS_iiiif_param_0,
	.param .u64 .ptr .align 1 _Z9groupNormPfS_iiiif_param_1,
	.param .u32 _Z9groupNormPfS_iiiif_param_2,
	.param .u32 _Z9groupNormPfS_iiiif_param_3,
	.param .u32 _Z9groupNormPfS_iiiif_param_4,
	.param .u32 _Z9groupNormPfS_iiiif_param_5,
	.param .f32 _Z9groupNormPfS_iiiif_param_6
)
{
	.reg .pred 	%p<16>;
	.reg .b32 	%r<81>;
	.reg .b32 	%f<153>;
	.reg .b64 	%rd<54>;

	ld.param.u64 	%rd3, [_Z9groupNormPfS_iiiif_param_0];
	ld.param.u64 	%rd4, [_Z9groupNormPfS_iiiif_param_1];
	ld.param.u32 	%r48, [_Z9groupNormPfS_iiiif_param_2];
	ld.param.u32 	%r49, [_Z9groupNormPfS_iiiif_param_3];
	ld.param.u32 	%r50, [_Z9groupNormPfS_iiiif_param_4];
	ld.param.u32 	%r51, [_Z9groupNormPfS_iiiif_param_5];
	ld.param.f32 	%f30, [_Z9groupNormPfS_iiiif_param_6];
	cvta.to.global.u64 	%rd1, %rd4;
	cvta.to.global.u64 	%rd2, %rd3;
	mov.u32 	%r52, %ctaid.x;
	mov.u32 	%r53, %ntid.x;
	mov.u32 	%r54, %tid.x;
	mad.lo.s32 	%r55, %r52, %r53, %r54;
	mul.lo.s32 	%r1, %r50, %r49;
	div.s32 	%r2, %r55, %r1;
	mul.lo.s32 	%r56, %r2, %r1;
	sub.s32 	%r3, %r55, %r56;
	setp.ge.s32 	%p1, %r2, %r48;
	@%p1 bra 	$L__BB0_21;
	rem.s32 	%r4, %r2, %r51;
	sub.s32 	%r78, %r2, %r4;
	add.s32 	%r57, %r78, %r51;
	min.s32 	%r6, %r57, %r48;
	setp.ge.s32 	%p2, %r78, %r6;
	mov.f32 	%f151, 0f00000000;
	mov.f32 	%f152, %f151;
	@%p2 bra 	$L__BB0_14;
	add.s32 	%r58, %r4, %r6;
	sub.s32 	%r7, %r58, %r2;
	and.b32  	%r8, %r7, 15;
	sub.s32 	%r59, %r2, %r58;
	setp.gt.u32 	%p3, %r59, -16;
	mov.f32 	%f152, 0f00000000;
	mov.u32 	%r71, %r78;
	mov.f32 	%f151, %f152;
	@%p3 bra 	$L__BB0_5;
	mad.lo.s32 	%r69, %r1, %r78, %r3;
	shl.b32 	%r10, %r1, 4;
	and.b32  	%r60, %r7, -16;
	neg.s32 	%r68, %r60;
	mov.f32 	%f152, 0f00000000;
	mul.wide.s32 	%rd7, %r1, 4;
	mov.u32 	%r71, %r78;
$L__BB0_4:
	.pragma "nounroll";
	mul.wide.s32 	%rd5, %r69, 4;
	add.s64 	%rd6, %rd2, %rd5;
	ld.global.f32 	%f35, [%rd6];
	add.f32 	%f36, %f151, %f35;
	fma.rn.f32 	%f37, %f35, %f35, %f152;
	add.s64 	%rd8, %rd6, %rd7;
	ld.global.f32 	%f38, [%rd8];
	add.f32 	%f39, %f36, %f38;
	fma.rn.f32 	%f40, %f38, %f38, %f37;
	add.s64 	%rd9, %rd8, %rd7;
	ld.global.f32 	%f41, [%rd9];
	add.f32 	%f42, %f39, %f41;
	fma.rn.f32 	%f43, %f41, %f41, %f40;
	add.s64 	%rd10, %rd9, %rd7;
	ld.global.f32 	%f44, [%rd10];
	add.f32 	%f45, %f42, %f44;
	fma.rn.f32 	%f46, %f44, %f44, %f43;
	add.s64 	%rd11, %rd10, %rd7;
	ld.global.f32 	%f47, [%rd11];
	add.f32 	%f48, %f45, %f47;
	fma.rn.f32 	%f49, %f47, %f47, %f46;
	add.s64 	%rd12, %rd11, %rd7;
	ld.global.f32 	%f50, [%rd12];
	add.f32 	%f51, %f48, %f50;
	fma.rn.f32 	%f52, %f50, %f50, %f49;
	add.s64 	%rd13, %rd12, %rd7;
	ld.global.f32 	%f53, [%rd13];
	add.f32 	%f54, %f51, %f53;
	fma.rn.f32 	%f55, %f53, %f53, %f52;
	add.s64 	%rd14, %rd13, %rd7;
	ld.global.f32 	%f56, [%rd14];
	add.f32 	%f57, %f54, %f56;
	fma.rn.f32 	%f58, %f56, %f56, %f55;
	add.s64 	%rd15, %rd14, %rd7;
	ld.global.f32 	%f59, [%rd15];
	add.f32 	%f60, %f57, %f59;
	fma.rn.f32 	%f61, %f59, %f59, %f58;
	add.s64 	%rd16, %rd15, %rd7;
	ld.global.f32 	%f62, [%rd16];
	add.f32 	%f63, %f60, %f62;
	fma.rn.f32 	%f64, %f62, %f62, %f61;
	add.s64 	%rd17, %rd16, %rd7;
	ld.global.f32 	%f65, [%rd17];
	add.f32 	%f66, %f63, %f65;
	fma.rn.f32 	%f67, %f65, %f65, %f64;
	add.s64 	%rd18, %rd17, %rd7;
	ld.global.f32 	%f68, [%rd18];
	add.f32 	%f69, %f66, %f68;
	fma.rn.f32 	%f70, %f68, %f68, %f67;
	add.s64 	%rd19, %rd18, %rd7;
	ld.global.f32 	%f71, [%rd19];
	add.f32 	%f72, %f69, %f71;
	fma.rn.f32 	%f73, %f71, %f71, %f70;
	add.s64 	%rd20, %rd19, %rd7;
	ld.global.f32 	%f74, [%rd20];
	add.f32 	%f75, %f72, %f74;
	fma.rn.f32 	%f76, %f74, %f74, %f73;
	add.s64 	%rd21, %rd20, %rd7;
	ld.global.f32 	%f77, [%rd21];
	add.f32 	%f78, %f75, %f77;
	fma.rn.f32 	%f79, %f77, %f77, %f76;
	add.s64 	%rd22, %rd21, %rd7;
	ld.global.f32 	%f80, [%rd22];
	add.f32 	%f151, %f78, %f80;
	fma.rn.f32 	%f152, %f80, %f80, %f79;
	add.s32 	%r71, %r71, 16;
	add.s32 	%r69, %r69, %r10;
	add.s32 	%r68, %r68, 16;
	setp.ne.s32 	%p4, %r68, 0;
	@%p4 bra 	$L__BB0_4;
$L__BB0_5:
	setp.eq.s32 	%p5, %r8, 0;
	@%p5 bra 	$L__BB0_14;
	and.b32  	%r19, %r7, 7;
	setp.lt.u32 	%p6, %r8, 8;
	@%p6 bra 	$L__BB0_8;
	mad.lo.s32 	%r61, %r1, %r71, %r3;
	mul.wide.s32 	%rd23, %r61, 4;
	add.s64 	%rd24, %rd2, %rd23;
	ld.global.f32 	%f82, [%rd24];
	add.f32 	%f83, %f151, %f82;
	fma.rn.f32 	%f84, %f82, %f82, %f152;
	mul.wide.s32 	%rd25, %r1, 4;
	add.s64 	%rd26, %rd24, %rd25;
	ld.global.f32 	%f85, [%rd26];
	add.f32 	%f86, %f83, %f85;
	fma.rn.f32 	%f87, %f85, %f85, %f84;
	add.s64 	%rd27, %rd26, %rd25;
	ld.global.f32 	%f88, [%rd27];
	add.f32 	%f89, %f86, %f88;
	fma.rn.f32 	%f90, %f88, %f88, %f87;
	add.s64 	%rd28, %rd27, %rd25;
	ld.global.f32 	%f91, [%rd28];
	add.f32 	%f92, %f89, %f91;
	fma.rn.f32 	%f93, %f91, %f91, %f90;
	add.s64 	%rd29, %rd28, %rd25;
	ld.global.f32 	%f94, [%rd29];
	add.f32 	%f95, %f92, %f94;
	fma.rn.f32 	%f96, %f94, %f94, %f93;
	add.s64 	%rd30, %rd29, %rd25;
	ld.global.f32 	%f97, [%rd30];
	add.f32 	%f98, %f95, %f97;
	fma.rn.f32 	%f99, %f97, %f97, %f96;
	add.s64 	%rd31, %rd30, %rd25;
	ld.global.f32 	%f100, [%rd31];
	add.f32 	%f101, %f98, %f100;
	fma.rn.f32 	%f102, %f100, %f100, %f99;
	add.s64 	%rd32, %rd31, %rd25;
	ld.global.f32 	%f103, [%rd32];
	add.f32 	%f151, %f101, %f103;
	fma.rn.f32 	%f152, %f103, %f103, %f102;
	add.s32 	%r71, %r71, 8;
$L__BB0_8:
	setp.eq.s32 	%p7, %r19, 0;
	@%p7 bra 	$L__BB0_14;
	and.b32  	%r22, %r7, 3;
	setp.lt.u32 	%p8, %r19, 4;
	@%p8 bra 	$L__BB0_11;
	mad.lo.s32 	%r62, %r1, %r71, %r3;
	mul.wide.s32 	%rd33, %r62, 4;
	add.s64 	%rd34, %rd2, %rd33;
	ld.global.f32 	%f105, [%rd34];
	add.f32 	%f106, %f151, %f105;
	fma.rn.f32 	%f107, %f105, %f105, %f152;
	mul.wide.s32 	%rd35, %r1, 4;
	add.s64 	%rd36, %rd34, %rd35;
	ld.global.f32 	%f108, [%rd36];
	add.f32 	%f109, %f106, %f108;
	fma.rn.f32 	%f110, %f108, %f108, %f107;
	add.s64 	%rd37, %rd36, %rd35;
	ld.global.f32 	%f111, [%rd37];
	add.f32 	%f112, %f109, %f111;
	fma.rn.f32 	%f113, %f111, %f111, %f110;
	add.s64 	%rd38, %rd37, %rd35;
	ld.global.f32 	%f114, [%rd38];
	add.f32 	%f151, %f112, %f114;
	fma.rn.f32 	%f152, %f114, %f114, %f113;
	add.s32 	%r71, %r71, 4;
$L__BB0_11:
	setp.eq.s32 	%p9, %r22, 0;
	@%p9 bra 	$L__BB0_14;
	mul.lo.s32 	%r63, %r71, %r50;
	mad.lo.s32 	%r75, %r63, %r49, %r3;
	neg.s32 	%r74, %r22;
$L__BB0_13:
	.pragma "nounroll";
	mul.wide.s32 	%rd39, %r75, 4;
	add.s64 	%rd40, %rd2, %rd39;
	ld.global.f32 	%f115, [%rd40];
	add.f32 	%f151, %f151, %f115;
	fma.rn.f32 	%f152, %f115, %f115, %f152;
	add.s32 	%r75, %r75, %r1;
	add.s32 	%r74, %r74, 1;
	setp.ne.s32 	%p10, %r74, 0;
	@%p10 bra 	$L__BB0_13;
$L__BB0_14:
	setp.ge.s32 	%p11, %r78, %r6;
	cvt.rn.f32.s32 	%f116, %r51;
	div.rn.f32 	%f27, %f151, %f116;
	div.rn.f32 	%f28, %f152, %f116;
	@%p11 bra 	$L__BB0_21;
	mul.f32 	%f117, %f27, %f27;
	sub.f32 	%f118, %f28, %f117;
	add.f32 	%f119, %f30, %f118;
	sqrt.rn.f32 	%f29, %f119;
	add.s32 	%r31, %r4, %r6;
	sub.s32 	%r64, %r31, %r2;
	and.b32  	%r32, %r64, 3;
	setp.eq.s32 	%p12, %r32, 0;
	@%p12 bra 	$L__BB0_18;
	mad.lo.s32 	%r77, %r1, %r78, %r3;
	neg.s32 	%r76, %r32;
	add.s32 	%r65, %r2, %r32;
	sub.s32 	%r78, %r65, %r4;
$L__BB0_17:
	.pragma "nounroll";
	mul.wide.s32 	%rd41, %r77, 4;
	add.s64 	%rd42, %rd2, %rd41;
	ld.global.f32 	%f120, [%rd42];
	sub.f32 	%f121, %f120, %f27;
	div.rn.f32 	%f122, %f121, %f29;
	add.s64 	%rd43, %rd1, %rd41;
	st.global.f32 	[%rd43], %f122;
	add.s32 	%r77, %r77, %r1;
	add.s32 	%r76, %r76, 1;
	setp.ne.s32 	%p13, %r76, 0;
	@%p13 bra 	$L__BB0_17;
$L__BB0_18:
	sub.s32 	%r66, %r2, %r31;
	setp.gt.u32 	%p14, %r66, -4;
	@%p14 bra 	$L__BB0_21;
	sub.s32 	%r80, %r78, %r6;
	mul.lo.s32 	%r67, %r78, %r50;
	mad.lo.s32 	%r79, %r67, %r49, %r3;
	shl.b32 	%r43, %r1, 2;
	mul.wide.s32 	%rd47, %r1, 4;
$L__BB0_20:
	mul.wide.s32 	%rd44, %r79, 4;
	add.s64 	%rd45, %rd2, %rd44;
	ld.global.f32 	%f123, [%rd45];
	sub.f32 	%f124, %f123, %f27;
	div.rn.f32 	%f125, %f124, %f29;
	add.s64 	%rd46, %rd1, %rd44;
	st.global.f32 	[%rd46], %f125;
	add.s64 	%rd48, %rd45, %rd47;
	ld.global.f32 	%f126, [%rd48];
	sub.f32 	%f127, %f126, %f27;
	div.rn.f32 	%f128, %f127, %f29;
	add.s64 	%rd49, %rd46, %rd47;
	st.global.f32 	[%rd49], %f128;
	add.s64 	%rd50, %rd48, %rd47;
	ld.global.f32 	%f129, [%rd50];
	sub.f32 	%f130, %f129, %f27;
	div.rn.f32 	%f131, %f130, %f29;
	add.s64 	%rd51, %rd49, %rd47;
	st.global.f32 	[%rd51], %f131;
	add.s64 	%rd52, %rd50, %rd47;
	ld.global.f32 	%f132, [%rd52];
	sub.f32 	%f133, %f132, %f27;
	div.rn.f32 	%f134, %f133, %f29;
	add.s64 	%rd53, %rd51, %rd47;
	st.global.f32 	[%rd53], %f134;
	add.s32 	%r80, %r80, 4;
	add.s32 	%r79, %r79, %r43;
	setp.ne.s32 	%p15, %r80, 0;
	@%p15 bra 	$L__BB0_20;
$L__BB0_21:
	ret;

}


// ===== COMPILED SASS (sm_100) =====

	.target	sm_100

	.elftype	@"ET_EXEC"


//--------------------- .note.nv.tkinfo           --------------------------
	.section	.note.nv.tkinfo,"",@"SHT_NOTE"
	.sectionflags	@"SHF_NOTE_NV_TKINFO"
	.tkinfo
        /*0018*/ 	.word	0x00000002
        /*0030*/ 	.string	""
        /*0030*/ 	.string	"ptxas"
        /*0030*/ 	.string	"Cuda compilation tools, release 13.0, V13.0.88"
        /*0030*/ 	.string	"Build cuda_13.0.r13.0/compiler.36424714_0"
        /*0030*/ 	.string	"-arch sm_100 -m 64 "



//--------------------- .note.nv.cuinfo           --------------------------
	.section	.note.nv.cuinfo,"",@"SHT_NOTE"
	.sectionflags	@"SHF_NOTE_NV_CUINFO"
        /*0018*/ 	.short	0x0002
        /*001a*/ 	.short	0x0064
        /*001c*/ 	.short	0x0082
	.zero		2


//--------------------- .nv.info                  --------------------------
	.section	.nv.info,"",@"SHT_CUDA_INFO"
	.align	4


	//----- nvinfo : EIATTR_REGCOUNT
	.align		4
        /*0000*/ 	.byte	0x04, 0x2f
        /*0002*/ 	.short	(.L_1 - .L_0)
	.align		4
.L_0:
        /*0004*/ 	.word	index@(_Z9groupNormPfS_iiiif)
        /*0008*/ 	.word	0x00000020


	//----- nvinfo : EIATTR_FRAME_SIZE
	.align		4
.L_1:
        /*000c*/ 	.byte	0x04, 0x11
        /*000e*/ 	.short	(.L_3 - .L_2)
	.align		4
.L_2:
        /*0010*/ 	.word	index@($__internal_1_$__cuda_sm3x_div_rn_noftz_f32_slowpath)
        /*0014*/ 	.word	0x00000000


	//----- nvinfo : EIATTR_FRAME_SIZE
	.align		4
.L_3:
        /*0018*/ 	.byte	0x04, 0x11
        /*001a*/ 	.short	(.L_5 - .L_4)
	.align		4
.L_4:
        /*001c*/ 	.word	index@($__internal_0_$__cuda_sm20_sqrt_rn_f32_slowpath)
        /*0020*/ 	.word	0x00000000


	//----- nvinfo : EIATTR_FRAME_SIZE
	.align		4
.L_5:
        /*0024*/ 	.byte	0x04, 0x11
        /*0026*/ 	.short	(.L_7 - .L_6)
	.align		4
.L_6:
        /*0028*/ 	.word	index@(_Z9groupNormPfS_iiiif)
        /*002c*/ 	.word	0x00000000


	//----- nvinfo : EIATTR_MIN_STACK_SIZE
	.align		4
.L_7:
        /*0030*/ 	.byte	0x04, 0x12
        /*0032*/ 	.short	(.L_9 - .L_8)
	.align		4
.L_8:
        /*0034*/ 	.word	index@(_Z9groupNormPfS_iiiif)
        /*0038*/ 	.word	0x00000000
.L_9:


//--------------------- .nv.compat                --------------------------
	.section	.nv.compat,"",@"SHT_CUDA_COMPAT_INFO"
	.align	4
        /*0000*/ 	.byte	0x02, 0x09, 0x00, 0x00, 0x02, 0x02, 0x01, 0x00, 0x02, 0x05, 0x05, 0x00, 0x03, 0x07, 0x01, 0x01
        /*0010*/ 	.byte	0x02, 0x03, 0x00, 0x00, 0x02, 0x06, 0x01, 0x00, 0x04, 0x0b, 0x08, 0x00, 0x01, 0x00, 0x00, 0x00
        /*0020*/ 	.byte	0x00, 0x00, 0x00, 0x00


//--------------------- .nv.info._Z9groupNormPfS_iiiif --------------------------
	.section	.nv.info._Z9groupNormPfS_iiiif,"",@"SHT_CUDA_INFO"
	.sectionflags	@""
	.align	4


	//----- nvinfo : EIATTR_CUDA_API_VERSION
	.align		4
        /*0000*/ 	.byte	0x04, 0x37
        /*0002*/ 	.short	(.L_11 - .L_10)
.L_10:
        /*0004*/ 	.word	0x00000082


	//----- nvinfo : EIATTR_KPARAM_INFO
	.align		4
.L_11:
        /*0008*/ 	.byte	0x04, 0x17
        /*000a*/ 	.short	(.L_13 - .L_12)
.L_12:
        /*000c*/ 	.word	0x00000000
        /*0010*/ 	.short	0x0006
        /*0012*/ 	.short	0x0020
        /*0014*/ 	.byte	0x00, 0xf0, 0x11, 0x00


	//----- nvinfo : EIATTR_KPARAM_INFO
	.align		4
.L_13:
        /*0018*/ 	.byte	0x04, 0x17
        /*001a*/ 	.short	(.L_15 - .L_14)
.L_14:
        /*001c*/ 	.word	0x00000000
        /*0020*/ 	.short	0x0005
        /*0022*/ 	.short	0x001c
        /*0024*/ 	.byte	0x00, 0xf0, 0x11, 0x00


	//----- nvinfo : EIATTR_KPARAM_INFO
	.align		4
.L_15:
        /*0028*/ 	.byte	0x04, 0x17
        /*002a*/ 	.short	(.L_17 - .L_16)
.L_16:
        /*002c*/ 	.word	0x00000000
        /*0030*/ 	.short	0x0004
        /*0032*/ 	.short	0x0018
        /*0034*/ 	.byte	0x00, 0xf0, 0x11, 0x00


	//----- nvinfo : EIATTR_KPARAM_INFO
	.align		4
.L_17:
        /*0038*/ 	.byte	0x04, 0x17
        /*003a*/ 	.short	(.L_19 - .L_18)
.L_18:
        /*003c*/ 	.word	0x00000000
        /*0040*/ 	.short	0x0003
        /*0042*/ 	.short	0x0014
        /*0044*/ 	.byte	0x00, 0xf0, 0x11, 0x00


	//----- nvinfo : EIATTR_KPARAM_INFO
	.align		4
.L_19:
        /*0048*/ 	.byte	0x04, 0x17
        /*004a*/ 	.short	(.L_21 - .L_20)
.L_20:
        /*004c*/ 	.word	0x00000000
        /*0050*/ 	.short	0x0002
        /*0052*/ 	.short	0x0010
        /*0054*/ 	.byte	0x00, 0xf0, 0x11, 0x00


	//----- nvinfo : EIATTR_KPARAM_INFO
	.align		4
.L_21:
        /*0058*/ 	.byte	0x04, 0x17
        /*005a*/ 	.short	(.L_23 - .L_22)
.L_22:
        /*005c*/ 	.word	0x00000000
        /*0060*/ 	.short	0x0001
        /*0062*/ 	.short	0x0008
        /*0064*/ 	.byte	0x00, 0xf5, 0x21, 0x00


	//----- nvinfo : EIATTR_KPARAM_INFO
	.align		4
.L_23:
        /*0068*/ 	.byte	0x04, 0x17
        /*006a*/ 	.short	(.L_25 - .L_24)
.L_24:
        /*006c*/ 	.word	0x00000000
        /*0070*/ 	.short	0x0000
        /*0072*/ 	.short	0x0000
        /*0074*/ 	.byte	0x00, 0xf5, 0x21, 0x00


	//----- nvinfo : EIATTR_SPARSE_MMA_MASK
	.align		4
.L_25:
        /*0078*/ 	.byte	0x03, 0x50
        /*007a*/ 	.short	0x0000


	//----- nvinfo : EIATTR_MAXREG_COUNT
	.align		4
        /*007c*/ 	.byte	0x03, 0x1b
        /*007e*/ 	.short	0x00ff


	//----- nvinfo : EIATTR_MERCURY_ISA_VERSION
	.align		4
        /*0080*/ 	.byte	0x03, 0x5f
        /*0082*/ 	.short	0x0101


	//----- nvinfo : EIATTR_VRC_CTA_INIT_COUNT
	.align		4
        /*0084*/ 	.byte	0x02, 0x4a
	.zero		1
	.zero		1


	//----- nvinfo : EIATTR_EXIT_INSTR_OFFSETS
	.align		4
        /*0088*/ 	.byte	0x04, 0x1c
        /*008a*/ 	.short	(.L_27 - .L_26)


	//   ....[0]....
.L_26:
        /*008c*/ 	.word	0x00000230


	//   ....[1]....
        /*0090*/ 	.word	0x00001090


	//   ....[2]....
        /*0094*/ 	.word	0x000013d0


	//   ....[3]....
        /*0098*/ 	.word	0x00001940


	//----- nvinfo : EIATTR_CRS_STACK_SIZE
	.align		4
.L_27:
        /*009c*/ 	.byte	0x04, 0x1e
        /*009e*/ 	.short	(.L_29 - .L_28)
.L_28:
        /*00a0*/ 	.word	0x00000000


	//----- nvinfo : EIATTR_CBANK_PARAM_SIZE
	.align		4
.L_29:
        /*00a4*/ 	.byte	0x03, 0x19
        /*00a6*/ 	.short	0x0024


	//----- nvinfo : EIATTR_PARAM_CBANK
	.align		4
        /*00a8*/ 	.byte	0x04, 0x0a
        /*00aa*/ 	.short	(.L_31 - .L_30)
	.align		4
.L_30:
        /*00ac*/ 	.word	index@(.nv.constant0._Z9groupNormPfS_iiiif)
        /*00b0*/ 	.short	0x0380
        /*00b2*/ 	.short	0x0024


	//----- nvinfo : EIATTR_SW_WAR
	.align		4
.L_31:
        /*00b4*/ 	.byte	0x04, 0x36
        /*00b6*/ 	.short	(.L_33 - .L_32)
.L_32:
        /*00b8*/ 	.word	0x00000008
.L_33:


//--------------------- .nv.callgraph             --------------------------
	.section	.nv.callgraph,"",@"SHT_CUDA_CALLGRAPH"
	.align	4
	.sectionentsize	8
	.align		4
        /*0000*/ 	.word	0x00000000
	.align		4
        /*0004*/ 	.word	0xffffffff
	.align		4
        /*0008*/ 	.word	0x00000000
	.align		4
        /*000c*/ 	.word	0xfffffffe
	.align		4
        /*0010*/ 	.word	0x00000000
	.align		4
        /*0014*/ 	.word	0xfffffffd
	.align		4
        /*0018*/ 	.word	0x00000000
	.align		4
        /*001c*/ 	.word	0xfffffffc


//--------------------- .text._Z9groupNormPfS_iiiif --------------------------
	.section	.text._Z9groupNormPfS_iiiif,"ax",@progbits
	.align	128
        .global         _Z9groupNormPfS_iiiif
        .type           _Z9groupNormPfS_iiiif,@function
        .size           _Z9groupNormPfS_iiiif,(.L_x_45 - _Z9groupNormPfS_iiiif)
        .other          _Z9groupNormPfS_iiiif,@"STO_CUDA_ENTRY STV_DEFAULT"
_Z9groupNormPfS_iiiif:
.text._Z9groupNormPfS_iiiif:
[----:B------:R-:W-:Y:S08]  /*0000*/  LDC R1, c[0x0][0x37c] ;  /* 0x0000df00ff017b82 */ /* 0x000ff00000000800 */
[----:B------:R-:W0:Y:S01]  /*0010*/  LDC R4, c[0x0][0x394] ;  /* 0x0000e500ff047b82 */ /* 0x000e220000000800 */
[----:B------:R-:W0:Y:S01]  /*0020*/  LDCU UR6, c[0x0][0x398] ;  /* 0x00007300ff0677ac */ /* 0x000e220008000800 */
[----:B------:R-:W1:Y:S01]  /*0030*/  S2R R6, SR_TID.X ;  /* 0x0000000000067919 */ /* 0x000e620000002100 */
[----:B------:R-:W2:Y:S05]  /*0040*/  LDCU UR7, c[0x0][0x390] ;  /* 0x00007200ff0777ac */ /* 0x000eaa0008000800 */
[----:B------:R-:W1:Y:S08]  /*0050*/  S2UR UR4, SR_CTAID.X ;  /* 0x00000000000479c3 */ /* 0x000e700000002500 */
[----:B------:R-:W1:Y:S01]  /*0060*/  LDC R7, c[0x0][0x360] ;  /* 0x0000d800ff077b82 */ /* 0x000e620000000800 */
[----:B0-----:R-:W-:-:S05]  /*0070*/  IMAD R2, R4, UR6, RZ ;  /* 0x0000000604027c24 */ /* 0x001fca000f8e02ff */
[----:B------:R-:W-:-:S04]  /*0080*/  IABS R3, R2 ;  /* 0x0000000200037213 */ /* 0x000fc80000000000 */
[----:B------:R-:W0:Y:S01]  /*0090*/  I2F.RP R0, R3 ;  /* 0x0000000300007306 */ /* 0x000e220000209400 */
[----:B-1----:R-:W-:-:S07]  /*00a0*/  IMAD R7, R7, UR4, R6 ;  /* 0x0000000407077c24 */ /* 0x002fce000f8e0206 */
[----:B0-----:R-:W0:Y:S02]  /*00b0*/  MUFU.RCP R0, R0 ;  /* 0x0000000000007308 */ /* 0x001e240000001000 */
[----:B0-----:R-:W-:Y:S02]  /*00c0*/  IADD3 R8, PT, PT, R0, 0xffffffe, RZ ;  /* 0x0ffffffe00087810 */ /* 0x001fe40007ffe0ff */
[----:B------:R-:W-:-:S04]  /*00d0*/  IABS R0, R7 ;  /* 0x0000000700007213 */ /* 0x000fc80000000000 */
[----:B------:R0:W1:Y:S02]  /*00e0*/  F2I.FTZ.U32.TRUNC.NTZ R9, R8 ;  /* 0x0000000800097305 */ /* 0x000064000021f000 */
[----:B0-----:R-:W-:Y:S01]  /*00f0*/  HFMA2 R8, -RZ, RZ, 0, 0 ;  /* 0x00000000ff087431 */ /* 0x001fe200000001ff */
[----:B-1----:R-:W-:-:S04]  /*0100*/  IADD3 R5, PT, PT, RZ, -R9, RZ ;  /* 0x80000009ff057210 */ /* 0x002fc80007ffe0ff */
[----:B------:R-:W-:-:S05]  /*0110*/  MOV R6, R5 ;  /* 0x0000000500067202 */ /* 0x000fca0000000f00 */
[----:B------:R-:W-:Y:S01]  /*0120*/  IMAD R5, R6, R3, RZ ;  /* 0x0000000306057224 */ /* 0x000fe200078e02ff */
[----:B------:R-:W-:-:S03]  /*0130*/  IABS R6, R2 ;  /* 0x0000000200067213 */ /* 0x000fc60000000000 */
[----:B------:R-:W-:Y:S01]  /*0140*/  IMAD.HI.U32 R9, R9, R5, R8 ;  /* 0x0000000509097227 */ /* 0x000fe200078e0008 */
[----:B------:R-:W-:-:S05]  /*0150*/  IADD3 R5, PT, PT, RZ, -R6, RZ ;  /* 0x80000006ff057210 */ /* 0x000fca0007ffe0ff */
[----:B------:R-:W-:-:S04]  /*0160*/  IMAD.HI.U32 R18, R9, R0, RZ ;  /* 0x0000000009127227 */ /* 0x000fc800078e00ff */
[----:B------:R-:W-:-:S05]  /*0170*/  IMAD R0, R18, R5, R0 ;  /* 0x0000000512007224 */ /* 0x000fca00078e0200 */
[----:B------:R-:W-:-:S13]  /*0180*/  ISETP.GT.U32.AND P1, PT, R3, R0, PT ;  /* 0x000000000300720c */ /* 0x000fda0003f24070 */
[-C--:B------:R-:W-:Y:S02]  /*0190*/  @!P1 IADD3 R0, PT, PT, R0, -R3.reuse, RZ ;  /* 0x8000000300009210 */ /* 0x080fe40007ffe0ff */
[----:B------:R-:W-:Y:S02]  /*01a0*/  @!P1 IADD3 R18, PT, PT, R18, 0x1, RZ ;  /* 0x0000000112129810 */ /* 0x000fe40007ffe0ff */
[----:B------:R-:W-:Y:S02]  /*01b0*/  ISETP.GE.U32.AND P0, PT, R0, R3, PT ;  /* 0x000000030000720c */ /* 0x000fe40003f06070 */
[----:B------:R-:W-:Y:S02]  /*01c0*/  LOP3.LUT R0, R7, R2, RZ, 0x3c, !PT ;  /* 0x0000000207007212 */ /* 0x000fe400078e3cff */
[----:B------:R-:W-:Y:S02]  /*01d0*/  ISETP.NE.AND P1, PT, R2, RZ, PT ;  /* 0x000000ff0200720c */ /* 0x000fe40003f25270 */
[----:B------:R-:W-:-:S07]  /*01e0*/  ISETP.GE.AND P2, PT, R0, RZ, PT ;  /* 0x000000ff0000720c */ /* 0x000fce0003f46270 */
[----:B------:R-:W-:-:S06]  /*01f0*/  @P0 IADD3 R18, PT, PT, R18, 0x1, RZ ;  /* 0x0000000112120810 */ /* 0x000fcc0007ffe0ff */
[----:B------:R-:W-:Y:S02]  /*0200*/  @!P2 IADD3 R18, PT, PT, -R18, RZ, RZ ;  /* 0x000000ff1212a210 */ /* 0x000fe40007ffe1ff */
[----:B------:R-:W-:-:S04]  /*0210*/  @!P1 LOP3.LUT R18, RZ, R2, RZ, 0x33, !PT ;  /* 0x00000002ff129212 */ /* 0x000fc800078e33ff */
[----:B--2---:R-:W-:-:S13]  /*0220*/  ISETP.GE.AND P0, PT, R18, UR7, PT ;  /* 0x0000000712007c0c */ /* 0x004fda000bf06270 */
[----:B------:R-:W-:Y:S05]  /*0230*/  @P0 EXIT ;  /* 0x000000000000094d */ /* 0x000fea0003800000 */
[----:B------:R-:W0:Y:S01]  /*0240*/  LDC R8, c[0x0][0x39c] ;  /* 0x0000e700ff087b82 */ /* 0x000e220000000800 */
[----:B------:R-:W-:Y:S01]  /*0250*/  IABS R25, R18 ;  /* 0x0000001200197213 */ /* 0x000fe20000000000 */
[----:B------:R-:W1:Y:S01]  /*0260*/  LDCU.64 UR4, c[0x0][0x358] ;  /* 0x00006b00ff0477ac */ /* 0x000e620008000a00 */
[----:B------:R-:W-:Y:S01]  /*0270*/  ISETP.GE.AND P2, PT, R18, RZ, PT ;  /* 0x000000ff1200720c */ /* 0x000fe20003f46270 */
[----:B------:R-:W-:Y:S01]  /*0280*/  BSSY.RECONVERGENT B0, `(.L_x_0) ;  /* 0x00000c4000007945 */ /* 0x000fe20003800200 */
[----:B------:R-:W-:Y:S02]  /*0290*/  MOV R12, RZ ;  /* 0x000000ff000c7202 */ /* 0x000fe40000000f00 */
[----:B0-----:R-:W-:-:S04]  /*02a0*/  IABS R6, R8 ;  /* 0x0000000800067213 */ /* 0x001fc80000000000 */
[----:B------:R-:W0:Y:S08]  /*02b0*/  I2F.RP R0, R6 ;  /* 0x0000000600007306 */ /* 0x000e300000209400 */
[----:B0-----:R-:W0:Y:S02]  /*02c0*/  MUFU.RCP R0, R0 ;  /* 0x0000000000007308 */ /* 0x001e240000001000 */
[----:B0-----:R-:W-:-:S02]  /*02d0*/  IADD3 R10, PT, PT, R0, 0xffffffe, RZ ;  /* 0x0ffffffe000a7810 */ /* 0x001fc40007ffe0ff */
[----:B------:R-:W-:-:S04]  /*02e0*/  IADD3 R0, PT, PT, -R18, RZ, RZ ;  /* 0x000000ff12007210 */ /* 0x000fc80007ffe1ff */
[----:B------:R0:W2:Y:S01]  /*02f0*/  F2I.FTZ.U32.TRUNC.NTZ R11, R10 ;  /* 0x0000000a000b7305 */ /* 0x0000a2000021f000 */
[----:B------:R-:W-:Y:S01]  /*0300*/  IMAD R7, R2, R0, R7 ;  /* 0x0000000002077224 */ /* 0x000fe200078e0207 */
[----:B------:R-:W-:Y:S02]  /*0310*/  MOV R0, RZ ;  /* 0x000000ff00007202 */ /* 0x000fe40000000f00 */
[----:B0-----:R-:W-:Y:S02]  /*0320*/  MOV R10, RZ ;  /* 0x000000ff000a7202 */ /* 0x001fe40000000f00 */
[----:B--2---:R-:W-:-:S05]  /*0330*/  IADD3 R3, PT, PT, RZ, -R11, RZ ;  /* 0x8000000bff037210 */ /* 0x004fca0007ffe0ff */
[----:B------:R-:W-:-:S04]  /*0340*/  IMAD R3, R3, R6, RZ ;  /* 0x0000000603037224 */ /* 0x000fc800078e02ff */
[----:B------:R-:W-:-:S06]  /*0350*/  IMAD.HI.U32 R11, R11, R3, R10 ;  /* 0x000000030b0b7227 */ /* 0x000fcc00078e000a */
[----:B------:R-:W-:-:S05]  /*0360*/  IMAD.HI.U32 R11, R11, R25, RZ ;  /* 0x000000190b0b7227 */ /* 0x000fca00078e00ff */
[----:B------:R-:W-:-:S05]  /*0370*/  IADD3 R11, PT, PT, -R11, RZ, RZ ;  /* 0x000000ff0b0b7210 */ /* 0x000fca0007ffe1ff */
[----:B------:R-:W-:-:S05]  /*0380*/  IMAD R25, R6, R11, R25 ;  /* 0x0000000b06197224 */ /* 0x000fca00078e0219 */
[----:B------:R-:W-:-:S13]  /*0390*/  ISETP.GT.U32.AND P0, PT, R6, R25, PT ;  /* 0x000000190600720c */ /* 0x000fda0003f04070 */
[----:B------:R-:W-:Y:S02]  /*03a0*/  @!P0 IADD3 R25, PT, PT, R25, -R6, RZ ;  /* 0x8000000619198210 */ /* 0x000fe40007ffe0ff */
[----:B------:R-:W-:Y:S02]  /*03b0*/  ISETP.NE.AND P0, PT, R8, RZ, PT ;  /* 0x000000ff0800720c */ /* 0x000fe40003f05270 */
[----:B------:R-:W-:-:S13]  /*03c0*/  ISETP.GT.U32.AND P1, PT, R6, R25, PT ;  /* 0x000000190600720c */ /* 0x000fda0003f24070 */
[----:B------:R-:W-:-:S04]  /*03d0*/  @!P1 IADD3 R25, PT, PT, R25, -R6, RZ ;  /* 0x8000000619199210 */ /* 0x000fc80007ffe0ff */
[----:B------:R-:W-:Y:S02]  /*03e0*/  @!P2 IADD3 R25, PT, PT, -R25, RZ, RZ ;  /* 0x000000ff1919a210 */ /* 0x000fe40007ffe1ff */
[----:B------:R-:W-:-:S04]  /*03f0*/  @!P0 LOP3.LUT R25, RZ, R8, RZ, 0x33, !PT ;  /* 0x00000008ff198212 */ /* 0x000fc800078e33ff */
[----:B------:R-:W-:-:S04]  /*0400*/  IADD3 R5, PT, PT, R18, -R25, RZ ;  /* 0x8000001912057210 */ /* 0x000fc80007ffe0ff */
[----:B------:R-:W-:-:S04]  /*0410*/  VIADDMNMX R6, R5, R8, UR7, PT ;  /* 0x0000000705067e46 */ /* 0x000fc8000b800108 */
[----:B------:R-:W-:-:S13]  /*0420*/  ISETP.GE.AND P0, PT, R5, R6, PT ;  /* 0x000000060500720c */ /* 0x000fda0003f06270 */
[----:B-1----:R-:W-:Y:S05]  /*0430*/  @P0 BRA `(.L_x_1) ;  /* 0x0000000800a00947 */ /* 0x002fea0003800000 */
[----:B------:R-:W-:Y:S01]  /*0440*/  IADD3 R3, PT, PT, R25, R6, RZ ;  /* 0x0000000619037210 */ /* 0x000fe20007ffe0ff */
[----:B------:R-:W-:Y:S01]  /*0450*/  BSSY.RECONVERGENT B1, `(.L_x_2) ;  /* 0x0000055000017945 */ /* 0x000fe20003800200 */
[----:B------:R-:W-:Y:S01]  /*0460*/  HFMA2 R0, -RZ, RZ, 0, 0 ;  /* 0x00000000ff007431 */ /* 0x000fe200000001ff */
[----:B------:R-:W-:Y:S02]  /*0470*/  MOV R12, RZ ;  /* 0x000000ff000c7202 */ /* 0x000fe40000000f00 */
[CC--:B------:R-:W-:Y:S02]  /*0480*/  IADD3 R13, PT, PT, -R18.reuse, R3.reuse, RZ ;  /* 0x00000003120d7210 */ /* 0x0c0fe40007ffe1ff */
[----:B------:R-:W-:Y:S02]  /*0490*/  IADD3 R3, PT, PT, R18, -R3, RZ ;  /* 0x8000000312037210 */ /* 0x000fe40007ffe0ff */
[----:B------:R-:W-:Y:S02]  /*04a0*/  LOP3.LUT R19, R13, 0xf, RZ, 0xc0, !PT ;  /* 0x0000000f0d137812 */ /* 0x000fe400078ec0ff */
[----:B------:R-:W-:-:S02]  /*04b0*/  ISETP.GT.U32.AND P0, PT, R3, -0x10, PT ;  /* 0xfffffff00300780c */ /* 0x000fc40003f04070 */
[----:B------:R-:W-:Y:S02]  /*04c0*/  ISETP.NE.AND P1, PT, R19, RZ, PT ;  /* 0x000000ff1300720c */ /* 0x000fe40003f25270 */
[----:B------:R-:W-:-:S09]  /*04d0*/  MOV R9, R5 ;  /* 0x0000000500097202 */ /* 0x000fd20000000f00 */
[----:B------:R-:W-:Y:S05]  /*04e0*/  @P0 BRA `(.L_x_3) ;  /* 0x00000004002c0947 */ /* 0x000fea0003800000 */
[----:B------:R-:W-:Y:S01]  /*04f0*/  LOP3.LUT R3, R13, 0xfffffff0, RZ, 0xc0, !PT ;  /* 0xfffffff00d037812 */ /* 0x000fe200078ec0ff */
[-C--:B------:R-:W-:Y:S01]  /*0500*/  IMAD R23, R2, R5.reuse, R7 ;  /* 0x0000000502177224 */ /* 0x080fe200078e0207 */
[----:B------:R-:W-:Y:S02]  /*0510*/  MOV R12, RZ ;  /* 0x000000ff000c7202 */ /* 0x000fe40000000f00 */
[----:B------:R-:W-:Y:S02]  /*0520*/  MOV R9, R5 ;  /* 0x0000000500097202 */ /* 0x000fe40000000f00 */
[----:B------:R-:W-:-:S07]  /*0530*/  IADD3 R3, PT, PT, -R3, RZ, RZ ;  /* 0x000000ff03037210 */ /* 0x000fce0007ffe1ff */
.L_x_4:
[----:B------:R-:W0:Y:S02]  /*0540*/  LDC.64 R14, c[0x0][0x380] ;  /* 0x0000e000ff0e7b82 */ /* 0x000e240000000a00 */
[----:B0-----:R-:W-:-:S05]  /*0550*/  IMAD.WIDE R14, R23, 0x4, R14 ;  /* 0x00000004170e7825 */ /* 0x001fca00078e020e */
[----:B------:R0:W2:Y:S02]  /*0560*/  LDG.E R29, desc[UR4][R14.64] ;  /* 0x000000040e1d7981 */ /* 0x0000a4000c1e1900 */
[----:B0-----:R-:W-:-:S05]  /*0570*/  IMAD.WIDE R14, R2, 0x4, R14 ;  /* 0x00000004020e7825 */ /* 0x001fca00078e020e */
[----:B------:R-:W3:Y:S01]  /*0580*/  LDG.E R28, desc[UR4][R14.64] ;  /* 0x000000040e1c7981 */ /* 0x000ee2000c1e1900 */
[----:B------:R-:W-:-:S05]  /*0590*/  IMAD.WIDE R10, R2, 0x4, R14 ;  /* 0x00000004020a7825 */ /* 0x000fca00078e020e */
[----:B------:R-:W4:Y:S01]  /*05a0*/  LDG.E R27, desc[UR4][R10.64] ;  /* 0x000000040a1b7981 */ /* 0x000f22000c1e1900 */
[----:B------:R-:W-:-:S05]  /*05b0*/  IMAD.WIDE R20, R2, 0x4, R10 ;  /* 0x0000000402147825 */ /* 0x000fca00078e020a */
[----:B------:R0:W5:Y:S02]  /*05c0*/  LDG.E R26, desc[UR4][R20.64] ;  /* 0x00000004141a7981 */ /* 0x000164000c1e1900 */
[----:B0-----:R-:W-:-:S05]  /*05d0*/  IMAD.WIDE R20, R2, 0x4, R20 ;  /* 0x0000000402147825 */ /* 0x001fca00078e0214 */
[----:B------:R-:W5:Y:S01]  /*05e0*/  LDG.E R24, desc[UR4][R20.64] ;  /* 0x0000000414187981 */ /* 0x000f62000c1e1900 */
[----:B------:R-:W-:-:S05]  /*05f0*/  IMAD.WIDE R16, R2, 0x4, R20 ;  /* 0x0000000402107825 */ /* 0x000fca00078e0214 */
[----:B------:R0:W5:Y:S01]  /*0600*/  LDG.E R22, desc[UR4][R16.64] ;  /* 0x0000000410167981 */ /* 0x000162000c1e1900 */
[----:B------:R-:W-:-:S04]  /*0610*/  IMAD.WIDE R14, R2, 0x4, R16 ;  /* 0x00000004020e7825 */ /* 0x000fc800078e0210 */
[C---:B------:R-:W-:Y:S02]  /*0620*/  IMAD.WIDE R10, R2.reuse, 0x4, R14 ;  /* 0x00000004020a7825 */ /* 0x040fe400078e020e */
[----:B------:R2:W5:Y:S02]  /*0630*/  LDG.E R14, desc[UR4][R14.64] ;  /* 0x000000040e0e7981 */ /* 0x000564000c1e1900 */
[C---:B0-----:R-:W-:Y:S02]  /*0640*/  IMAD.WIDE R16, R2.reuse, 0x4, R10 ;  /* 0x0000000402107825 */ /* 0x041fe400078e020a */
[----:B------:R-:W5:Y:S02]  /*0650*/  LDG.E R11, desc[UR4][R10.64] ;  /* 0x000000040a0b7981 */ /* 0x000f64000c1e1900 */
[C---:B------:R-:W-:Y:S02]  /*0660*/  IMAD.WIDE R20, R2.reuse, 0x4, R16 ;  /* 0x0000000402147825 */ /* 0x040fe400078e0210 */
[----:B------:R-:W5:Y:S02]  /*0670*/  LDG.E R10, desc[UR4][R16.64] ;  /* 0x00000004100a7981 */ /* 0x000f64000c1e1900 */
[C---:B--2---:R-:W-:Y:S01]  /*0680*/  FADD R15, R29.reuse, R0 ;  /* 0x000000001d0f7221 */ /* 0x044fe20000000000 */
[----:B------:R-:W-:Y:S01]  /*0690*/  FFMA R29, R29, R29, R12 ;  /* 0x0000001d1d1d7223 */ /* 0x000fe2000000000c */
[----:B------:R0:W2:Y:S02]  /*06a0*/  LDG.E R0, desc[UR4][R20.64] ;  /* 0x0000000414007981 */ /* 0x0000a4000c1e1900 */
[----:B0-----:R-:W-:-:S04]  /*06b0*/  IMAD.WIDE R20, R2, 0x4, R20 ;  /* 0x0000000402147825 */ /* 0x001fc800078e0214 */
[----:B---3--:R-:W-:Y:S01]  /*06c0*/  FADD R16, R15, R28 ;  /* 0x0000001c0f107221 */ /* 0x008fe20000000000 */
[----:B------:R-:W-:Y:S01]  /*06d0*/  FFMA R15, R28, R28, R29 ;  /* 0x0000001c1c0f7223 */ /* 0x000fe2000000001d */
[----:B------:R4:W3:Y:S01]  /*06e0*/  LDG.E R12, desc[UR4][R20.64] ;  /* 0x00000004140c7981 */ /* 0x0008e2000c1e1900 */
[----:B------:R-:W-:-:S04]  /*06f0*/  IMAD.WIDE R28, R2, 0x4, R20 ;  /* 0x00000004021c7825 */ /* 0x000fc800078e0214 */
[----:B----4-:R-:W-:Y:S01]  /*0700*/  FADD R21, R16, R27 ;  /* 0x0000001b10157221 */ /* 0x010fe20000000000 */
[----:B------:R-:W-:-:S04]  /*0710*/  IMAD.WIDE R16, R2, 0x4, R28 ;  /* 0x0000000402107825 */ /* 0x000fc800078e021c */
[----:B------:R-:W-:Y:S02]  /*0720*/  FFMA R27, R27, R27, R15 ;  /* 0x0000001b1b1b7223 */ /* 0x000fe4000000000f */
[----:B------:R5:W4:Y:S02]  /*0730*/  LDG.E R15, desc[UR4][R28.64] ;  /* 0x000000041c0f7981 */ /* 0x000b24000c1e1900 */
[----:B-----5:R-:W-:Y:S01]  /*0740*/  FADD R29, R21, R26 ;  /* 0x0000001a151d7221 */ /* 0x020fe20000000000 */
[----:B------:R-:W-:Y:S01]  /*0750*/  FFMA R21, R26, R26, R27 ;  /* 0x0000001a1a157223 */ /* 0x000fe2000000001b */
[----:B------:R-:W-:Y:S01]  /*0760*/  IMAD.WIDE R26, R2, 0x4, R16 ;  /* 0x00000004021a7825 */ /* 0x000fe200078e0210 */
[----:B------:R0:W5:Y:S03]  /*0770*/  LDG.E R28, desc[UR4][R16.64] ;  /* 0x00000004101c7981 */ /* 0x000166000c1e1900 */
[----:B0-----:R-:W-:Y:S01]  /*0780*/  FADD R17, R29, R24 ;  /* 0x000000181d117221 */ /* 0x001fe20000000000 */
[----:B------:R-:W-:Y:S01]  /*0790*/  FFMA R29, R24, R24, R21 ;  /* 0x00000018181d7223 */ /* 0x000fe20000000015 */
[----:B------:R-:W-:Y:S01]  /*07a0*/  IMAD.WIDE R20, R2, 0x4, R26 ;  /* 0x0000000402147825 */ /* 0x000fe200078e021a */
[----:B------:R-:W5:Y:S03]  /*07b0*/  LDG.E R24, desc[UR4][R26.64] ;  /* 0x000000041a187981 */ /* 0x000f66000c1e1900 */
[----:B------:R-:W-:Y:S01]  /*07c0*/  FADD R17, R17, R22 ;  /* 0x0000001611117221 */ /* 0x000fe20000000000 */
[----:B------:R-:W-:-:S02]  /*07d0*/  FFMA R29, R22, R22, R29 ;  /* 0x00000016161d7223 */ /* 0x000fc4000000001d */
[----:B------:R0:W5:Y:S02]  /*07e0*/  LDG.E R22, desc[UR4][R20.64] ;  /* 0x0000000414167981 */ /* 0x000164000c1e1900 */
[----:B0-----:R-:W-:-:S06]  /*07f0*/  IMAD.WIDE R20, R2, 0x4, R20 ;  /* 0x0000000402147825 */ /* 0x001fcc00078e0214 */
[----:B------:R-:W5:Y:S01]  /*0800*/  LDG.E R20, desc[UR4][R20.64] ;  /* 0x0000000414147981 */ /* 0x000f62000c1e1900 */
[----:B------:R-:W-:Y:S01]  /*0810*/  FADD R16, R17, R14 ;  /* 0x0000000e11107221 */ /* 0x000fe20000000000 */
[----:B------:R-:W-:Y:S01]  /*0820*/  FFMA R14, R14, R14, R29 ;  /* 0x0000000e0e0e7223 */ /* 0x000fe2000000001d */
[----:B------:R-:W-:Y:S02]  /*0830*/  IADD3 R3, PT, PT, R3, 0x10, RZ ;  /* 0x0000001003037810 */ /* 0x000fe40007ffe0ff */
[----:B------:R-:W-:Y:S01]  /*0840*/  FADD R17, R16, R11 ;  /* 0x0000000b10117221 */ /* 0x000fe20000000000 */
[----:B------:R-:W-:Y:S01]  /*0850*/  FFMA R11, R11, R11, R14 ;  /* 0x0000000b0b0b7223 */ /* 0x000fe2000000000e */
[----:B------:R-:W-:Y:S02]  /*0860*/  ISETP.NE.AND P0, PT, R3, RZ, PT ;  /* 0x000000ff0300720c */ /* 0x000fe40003f05270 */
[----:B------:R-:W-:Y:S01]  /*0870*/  FADD R17, R17, R10 ;  /* 0x0000000a11117221 */ /* 0x000fe20000000000 */
[----:B------:R-:W-:Y:S01]  /*0880*/  FFMA R11, R10, R10, R11 ;  /* 0x0000000a0a0b7223 */ /* 0x000fe2000000000b */
[----:B------:R-:W-:-:S02]  /*0890*/  IADD3 R9, PT, PT, R9, 0x10, RZ ;  /* 0x0000001009097810 */ /* 0x000fc40007ffe0ff */
[----:B------:R-:W-:Y:S01]  /*08a0*/  LEA R23, R2, R23, 0x4 ;  /* 0x0000001702177211 */ /* 0x000fe200078e20ff */
[----:B--2---:R-:W-:Y:S01]  /*08b0*/  FADD R17, R17, R0 ;  /* 0x0000000011117221 */ /* 0x004fe20000000000 */
[----:B------:R-:W-:-:S03]  /*08c0*/  FFMA R11, R0, R0, R11 ;  /* 0x00000000000b7223 */ /* 0x000fc6000000000b */
[----:B---3--:R-:W-:Y:S01]  /*08d0*/  FADD R0, R17, R12 ;  /* 0x0000000c11007221 */ /* 0x008fe20000000000 */
[----:B------:R-:W-:-:S03]  /*08e0*/  FFMA R12, R12, R12, R11 ;  /* 0x0000000c0c0c7223 */ /* 0x000fc6000000000b */
[----:B----4-:R-:W-:Y:S01]  /*08f0*/  FADD R11, R0, R15 ;  /* 0x0000000f000b7221 */ /* 0x010fe20000000000 */
[----:B------:R-:W-:-:S03]  /*0900*/  FFMA R15, R15, R15, R12 ;  /* 0x0000000f0f0f7223 */ /* 0x000fc6000000000c */
[----:B-----5:R-:W-:Y:S01]  /*0910*/  FADD R11, R11, R28 ;  /* 0x0000001c0b0b7221 */ /* 0x020fe20000000000 */
[----:B------:R-:W-:-:S03]  /*0920*/  FFMA R15, R28, R28, R15 ;  /* 0x0000001c1c0f7223 */ /* 0x000fc6000000000f */
[----:B------:R-:W-:Y:S01]  /*0930*/  FADD R11, R11, R24 ;  /* 0x000000180b0b7221 */ /* 0x000fe20000000000 */
[----:B------:R-:W-:-:S03]  /*0940*/  FFMA R15, R24, R24, R15 ;  /* 0x00000018180f7223 */ /* 0x000fc6000000000f */
[----:B------:R-:W-:Y:S01]  /*0950*/  FADD R11, R11, R22 ;  /* 0x000000160b0b7221 */ /* 0x000fe20000000000 */
[----:B------:R-:W-:-:S03]  /*0960*/  FFMA R15, R22, R22, R15 ;  /* 0x00000016160f7223 */ /* 0x000fc6000000000f */
[----:B------:R-:W-:Y:S01]  /*0970*/  FADD R0, R11, R20 ;  /* 0x000000140b007221 */ /* 0x000fe20000000000 */
[----:B------:R-:W-:Y:S01]  /*0980*/  FFMA R12, R20, R20, R15 ;  /* 0x00000014140c7223 */ /* 0x000fe2000000000f */
[----:B------:R-:W-:Y:S06]  /*0990*/  @P0 BRA `(.L_x_4) ;  /* 0xfffffff800e80947 */ /* 0x000fec000383ffff */
.L_x_3:
[----:B------:R-:W-:Y:S05]  /*09a0*/  BSYNC.RECONVERGENT B1 ;  /* 0x0000000000017941 */ /* 0x000fea0003800200 */
.L_x_2:
[----:B------:R-:W-:Y:S05]  /*09b0*/  @!P1 BRA `(.L_x_1) ;  /* 0x0000000400409947 */ /* 0x000fea0003800000 */
[----:B------:R-:W-:Y:S01]  /*09c0*/  ISETP.GE.U32.AND P0, PT, R19, 0x8, PT ;  /* 0x000000081300780c */ /* 0x000fe20003f06070 */
[----:B------:R-:W-:Y:S01]  /*09d0*/  BSSY.RECONVERGENT B1, `(.L_x_5) ;  /* 0x0000027000017945 */ /* 0x000fe20003800200 */
[----:B------:R-:W-:-:S04]  /*09e0*/  LOP3.LUT R3, R13, 0x7, RZ, 0xc0, !PT ;  /* 0x000000070d037812 */ /* 0x000fc800078ec0ff */
[----:B------:R-:W-:-:S07]  /*09f0*/  ISETP.NE.AND P1, PT, R3, RZ, PT ;  /* 0x000000ff0300720c */ /* 0x000fce0003f25270 */
[----:B------:R-:W-:Y:S06]  /*0a00*/  @!P0 BRA `(.L_x_6) ;  /* 0x00000000008c8947 */ /* 0x000fec0003800000 */
[----:B------:R-:W0:Y:S01]  /*0a10*/  LDC.64 R20, c[0x0][0x380] ;  /* 0x0000e000ff147b82 */ /* 0x000e220000000a00 */
[----:B------:R-:W-:-:S04]  /*0a20*/  IMAD R11, R2, R9, R7 ;  /* 0x00000009020b7224 */ /* 0x000fc800078e0207 */
[----:B0-----:R-:W-:-:S04]  /*0a30*/  IMAD.WIDE R20, R11, 0x4, R20 ;  /* 0x000000040b147825 */ /* 0x001fc800078e0214 */
[C---:B------:R-:W-:Y:S02]  /*0a40*/  IMAD.WIDE R16, R2.reuse, 0x4, R20 ;  /* 0x0000000402107825 */ /* 0x040fe400078e0214 */
[----:B------:R-:W2:Y:S02]  /*0a50*/  LDG.E R21, desc[UR4][R20.64] ;  /* 0x0000000414157981 */ /* 0x000ea4000c1e1900 */
[C---:B------:R-:W-:Y:S02]  /*0a60*/  IMAD.WIDE R10, R2.reuse, 0x4, R16 ;  /* 0x00000004020a7825 */ /* 0x040fe400078e0210 */
[----:B------:R-:W3:Y:S02]  /*0a70*/  LDG.E R16, desc[UR4][R16.64] ;  /* 0x0000000410107981 */ /* 0x000ee4000c1e1900 */
[C---:B------:R-:W-:Y:S02]  /*0a80*/  IMAD.WIDE R14, R2.reuse, 0x4, R10 ;  /* 0x00000004020e7825 */ /* 0x040fe400078e020a */
[----:B------:R0:W4:Y:S02]  /*0a90*/  LDG.E R19, desc[UR4][R10.64] ;  /* 0x000000040a137981 */ /* 0x000124000c1e1900 */
[----:B------:R-:W-:-:S02]  /*0aa0*/  IMAD.WIDE R22, R2, 0x4, R14 ;  /* 0x0000000402167825 */ /* 0x000fc400078e020e */
[----:B------:R4:W5:Y:S02]  /*0ab0*/  LDG.E R14, desc[UR4][R14.64] ;  /* 0x000000040e0e7981 */ /* 0x000964000c1e1900 */
[C---:B------:R-:W-:Y:S02]  /*0ac0*/  IMAD.WIDE R26, R2.reuse, 0x4, R22 ;  /* 0x00000004021a7825 */ /* 0x040fe400078e0216 */
[----:B------:R-:W5:Y:S02]  /*0ad0*/  LDG.E R22, desc[UR4][R22.64] ;  /* 0x0000000416167981 */ /* 0x000f64000c1e1900 */
[C---:B------:R-:W-:Y:S02]  /*0ae0*/  IMAD.WIDE R28, R2.reuse, 0x4, R26 ;  /* 0x00000004021c7825 */ /* 0x040fe400078e021a */
[----:B------:R-:W5:Y:S02]  /*0af0*/  LDG.E R26, desc[UR4][R26.64] ;  /* 0x000000041a1a7981 */ /* 0x000f64000c1e1900 */
[----:B0-----:R-:W-:-:S02]  /*0b00*/  IMAD.WIDE R10, R2, 0x4, R28 ;  /* 0x00000004020a7825 */ /* 0x001fc400078e021c */
[----:B------:R-:W5:Y:S04]  /*0b10*/  LDG.E R28, desc[UR4][R28.64] ;  /* 0x000000041c1c7981 */ /* 0x000f68000c1e1900 */
[----:B------:R-:W5:Y:S01]  /*0b20*/  LDG.E R20, desc[UR4][R10.64] ;  /* 0x000000040a147981 */ /* 0x000f62000c1e1900 */
[----:B------:R-:W-:Y:S01]  /*0b30*/  IADD3 R9, PT, PT, R9, 0x8, RZ ;  /* 0x0000000809097810 */ /* 0x000fe20007ffe0ff */
        /* <DEDUP_REMOVED lines=13> */
[----:B------:R-:W-:-:S03]  /*0c10*/  FFMA R19, R28, R28, R19 ;  /* 0x0000001c1c137223 */ /* 0x000fc60000000013 */
[----:B------:R-:W-:Y:S01]  /*0c20*/  FADD R0, R15, R20 ;  /* 0x000000140f007221 */ /* 0x000fe20000000000 */
[----:B------:R-:W-:-:S07]  /*0c30*/  FFMA R12, R20, R20, R19 ;  /* 0x00000014140c7223 */ /* 0x000fce0000000013 */
.L_x_6:
[----:B------:R-:W-:Y:S05]  /*0c40*/  BSYNC.RECONVERGENT B1 ;  /* 0x0000000000017941 */ /* 0x000fea0003800200 */
.L_x_5:
        /* <DEDUP_REMOVED lines=13> */
[----:B------:R-:W-:Y:S02]  /*0d20*/  IMAD.WIDE R16, R2, 0x4, R10 ;  /* 0x0000000402107825 */ /* 0x000fe400078e020a */
[----:B------:R-:W4:Y:S04]  /*0d30*/  LDG.E R11, desc[UR4][R10.64] ;  /* 0x000000040a0b7981 */ /* 0x000f28000c1e1900 */
        /* <DEDUP_REMOVED lines=9> */
[----:B------:R-:W-:-:S07]  /*0dd0*/  FFMA R12, R17, R17, R12 ;  /* 0x00000011110c7223 */ /* 0x000fce000000000c */
.L_x_8:
[----:B------:R-:W-:Y:S05]  /*0de0*/  BSYNC.RECONVERGENT B1 ;  /* 0x0000000000017941 */ /* 0x000fea0003800200 */
.L_x_7:
[----:B------:R-:W-:Y:S05]  /*0df0*/  @!P1 BRA `(.L_x_1) ;  /* 0x0000000000309947 */ /* 0x000fea0003800000 */
[----:B------:R-:W0:Y:S01]  /*0e00*/  LDC.64 R10, c[0x0][0x380] ;  /* 0x0000e000ff0a7b82 */ /* 0x000e220000000a00 */
[----:B------:R-:W-:Y:S01]  /*0e10*/  IMAD R3, R9, UR6, RZ ;  /* 0x0000000609037c24 */ /* 0x000fe2000f8e02ff */
[----:B------:R-:W-:-:S03]  /*0e20*/  IADD3 R13, PT, PT, -R13, RZ, RZ ;  /* 0x000000ff0d0d7210 */ /* 0x000fc60007ffe1ff */
[----:B------:R-:W-:-:S07]  /*0e30*/  IMAD R3, R3, R4, R7 ;  /* 0x0000000403037224 */ /* 0x000fce00078e0207 */
.L_x_9:
[----:B0-----:R-:W-:-:S06]  /*0e40*/  IMAD.WIDE R14, R3, 0x4, R10 ;  /* 0x00000004030e7825 */ /* 0x001fcc00078e020a */
[----:B------:R-:W2:Y:S01]  /*0e50*/  LDG.E R15, desc[UR4][R14.64] ;  /* 0x000000040e0f7981 */ /* 0x000ea2000c1e1900 */
[----:B------:R-:W-:Y:S02]  /*0e60*/  IADD3 R13, PT, PT, R13, 0x1, RZ ;  /* 0x000000010d0d7810 */ /* 0x000fe40007ffe0ff */
[----:B------:R-:W-:Y:S02]  /*0e70*/  IADD3 R3, PT, PT, R2, R3, RZ ;  /* 0x0000000302037210 */ /* 0x000fe40007ffe0ff */
[----:B------:R-:W-:Y:S01]  /*0e80*/  ISETP.NE.AND P0, PT, R13, RZ, PT ;  /* 0x000000ff0d00720c */ /* 0x000fe20003f05270 */
[C---:B--2---:R-:W-:Y:S01]  /*0e90*/  FADD R0, R15.reuse, R0 ;  /* 0x000000000f007221 */ /* 0x044fe20000000000 */
[----:B------:R-:W-:-:S11]  /*0ea0*/  FFMA R12, R15, R15, R12 ;  /* 0x0000000f0f0c7223 */ /* 0x000fd6000000000c */
[----:B------:R-:W-:Y:S05]  /*0eb0*/  @P0 BRA `(.L_x_9) ;  /* 0xfffffffc00e00947 */ /* 0x000fea000383ffff */
.L_x_1:
[----:B------:R-:W-:Y:S05]  /*0ec0*/  BSYNC.RECONVERGENT B0 ;  /* 0x0000000000007941 */ /* 0x000fea0003800200 */
.L_x_0:
[----:B------:R-:W-:Y:S01]  /*0ed0*/  I2FP.F32.S32 R3, R8 ;  /* 0x0000000800037245 */ /* 0x000fe20000201400 */
[----:B------:R-:W-:Y:S01]  /*0ee0*/  BSSY.RECONVERGENT B0, `(.L_x_10) ;  /* 0x000000d000007945 */ /* 0x000fe20003800200 */
[----:B------:R-:W-:Y:S02]  /*0ef0*/  ISETP.GE.AND P2, PT, R5, R6, PT ;  /* 0x000000060500720c */ /* 0x000fe40003f46270 */
[----:B------:R-:W0:Y:S08]  /*0f00*/  MUFU.RCP R4, R3 ;  /* 0x0000000300047308 */ /* 0x000e300000001000 */
[----:B------:R-:W1:Y:S01]  /*0f10*/  FCHK P0, R0, R3 ;  /* 0x0000000300007302 */ /* 0x000e620000000000 */
[----:B0-----:R-:W-:-:S04]  /*0f20*/  FFMA R9, -R3, R4, 1 ;  /* 0x3f80000003097423 */ /* 0x001fc80000000104 */
[----:B------:R-:W-:-:S04]  /*0f30*/  FFMA R9, R4, R9, R4 ;  /* 0x0000000904097223 */ /* 0x000fc80000000004 */
[----:B------:R-:W-:-:S04]  /*0f40*/  FFMA R8, R9, R0, RZ ;  /* 0x0000000009087223 */ /* 0x000fc800000000ff */
[----:B------:R-:W-:-:S04]  /*0f50*/  FFMA R11, -R3, R8, R0 ;  /* 0x00000008030b7223 */ /* 0x000fc80000000100 */
[----:B------:R-:W-:Y:S01]  /*0f60*/  FFMA R8, R9, R11, R8 ;  /* 0x0000000b09087223 */ /* 0x000fe20000000008 */
[----:B-1----:R-:W-:Y:S06]  /*0f70*/  @!P0 BRA `(.L_x_11) ;  /* 0x00000000000c8947 */ /* 0x002fec0003800000 */
[----:B------:R-:W-:-:S07]  /*0f80*/  MOV R4, 0xfa0 ;  /* 0x00000fa000047802 */ /* 0x000fce0000000f00 */
[----:B------:R-:W-:Y:S05]  /*0f90*/  CALL.REL.NOINC `($__internal_1_$__cuda_sm3x_div_rn_noftz_f32_slowpath) ;  /* 0x0000000800c47944 */ /* 0x000fea0003c00000 */
[----:B------:R-:W-:-:S07]  /*0fa0*/  MOV R8, R0 ;  /* 0x0000000000087202 */ /* 0x000fce0000000f00 */
.L_x_11:
[----:B------:R-:W-:Y:S05]  /*0fb0*/  BSYNC.RECONVERGENT B0 ;  /* 0x0000000000007941 */ /* 0x000fea0003800200 */
.L_x_10:
[----:B------:R-:W0:Y:S01]  /*0fc0*/  MUFU.RCP R0, R3 ;  /* 0x0000000300007308 */ /* 0x000e220000001000 */
[----:B------:R-:W-:Y:S07]  /*0fd0*/  BSSY.RECONVERGENT B0, `(.L_x_12) ;  /* 0x000000b000007945 */ /* 0x000fee0003800200 */
[----:B------:R-:W1:Y:S01]  /*0fe0*/  FCHK P0, R12, R3 ;  /* 0x000000030c007302 */ /* 0x000e620000000000 */
[----:B0-----:R-:W-:-:S04]  /*0ff0*/  FFMA R9, -R3, R0, 1 ;  /* 0x3f80000003097423 */ /* 0x001fc80000000100 */
[----:B------:R-:W-:-:S04]  /*1000*/  FFMA R9, R0, R9, R0 ;  /* 0x0000000900097223 */ /* 0x000fc80000000000 */
[----:B------:R-:W-:-:S04]  /*1010*/  FFMA R0, R9, R12, RZ ;  /* 0x0000000c09007223 */ /* 0x000fc800000000ff */
[----:B------:R-:W-:-:S04]  /*1020*/  FFMA R11, -R3, R0, R12 ;  /* 0x00000000030b7223 */ /* 0x000fc8000000010c */
[----:B------:R-:W-:Y:S01]  /*1030*/  FFMA R0, R9, R11, R0 ;  /* 0x0000000b09007223 */ /* 0x000fe20000000000 */
[----:B-1----:R-:W-:Y:S06]  /*1040*/  @!P0 BRA `(.L_x_13) ;  /* 0x00000000000c8947 */ /* 0x002fec0003800000 */
[----:B------:R-:W-:Y:S02]  /*1050*/  MOV R0, R12 ;  /* 0x0000000c00007202 */ /* 0x000fe40000000f00 */
[----:B------:R-:W-:-:S07]  /*1060*/  MOV R4, 0x1080 ;  /* 0x0000108000047802 */ /* 0x000fce0000000f00 */
[----:B------:R-:W-:Y:S05]  /*1070*/  CALL.REL.NOINC `($__internal_1_$__cuda_sm3x_div_rn_noftz_f32_slowpath) ;  /* 0x00000008008c7944 */ /* 0x000fea0003c00000 */
.L_x_13:
[----:B------:R-:W-:Y:S05]  /*1080*/  BSYNC.RECONVERGENT B0 ;  /* 0x0000000000007941 */ /* 0x000fea0003800200 */
.L_x_12:
[----:B------:R-:W-:Y:S05]  /*1090*/  @P2 EXIT ;  /* 0x000000000000294d */ /* 0x000fea0003800000 */
[----:B------:R-:W0:Y:S01]  /*10a0*/  LDCU UR6, c[0x0][0x3a0] ;  /* 0x00007400ff0677ac */ /* 0x000e220008000800 */
[----:B------:R-:W-:Y:S01]  /*10b0*/  FFMA R0, -R8, R8, R0 ;  /* 0x0000000808007223 */ /* 0x000fe20000000100 */
[----:B------:R-:W-:Y:S03]  /*10c0*/  BSSY.RECONVERGENT B0, `(.L_x_14) ;  /* 0x000000d000007945 */ /* 0x000fe60003800200 */
[----:B0-----:R-:W-:-:S04]  /*10d0*/  FADD R0, R0, UR6 ;  /* 0x0000000600007e21 */ /* 0x001fc80008000000 */
[----:B------:R0:W1:Y:S01]  /*10e0*/  MUFU.RSQ R9, R0 ;  /* 0x0000000000097308 */ /* 0x0000620000001400 */
[----:B------:R-:W-:-:S04]  /*10f0*/  IADD3 R3, PT, PT, R0, -0xd000000, RZ ;  /* 0xf300000000037810 */ /* 0x000fc80007ffe0ff */
[----:B------:R-:W-:-:S13]  /*1100*/  ISETP.GT.U32.AND P0, PT, R3, 0x727fffff, PT ;  /* 0x727fffff0300780c */ /* 0x000fda0003f04070 */
[----:B01----:R-:W-:Y:S05]  /*1110*/  @!P0 BRA `(.L_x_15) ;  /* 0x00000000000c8947 */ /* 0x003fea0003800000 */
[----:B------:R-:W-:-:S07]  /*1120*/  MOV R12, 0x1140 ;  /* 0x00001140000c7802 */ /* 0x000fce0000000f00 */
[----:B------:R-:W-:Y:S05]  /*1130*/  CALL.REL.NOINC `($__internal_0_$__cuda_sm20_sqrt_rn_f32_slowpath) ;  /* 0x0000000800047944 */ /* 0x000fea0003c00000 */
[----:B------:R-:W-:Y:S05]  /*1140*/  BRA `(.L_x_16) ;  /* 0x0000000000107947 */ /* 0x000fea0003800000 */
.L_x_15:
[----:B------:R-:W-:Y:S01]  /*1150*/  FMUL.FTZ R3, R0, R9 ;  /* 0x0000000900037220 */ /* 0x000fe20000410000 */
[----:B------:R-:W-:-:S03]  /*1160*/  FMUL.FTZ R4, R9, 0.5 ;  /* 0x3f00000009047820 */ /* 0x000fc60000410000 */
[----:B------:R-:W-:-:S04]  /*1170*/  FFMA R0, -R3, R3, R0 ;  /* 0x0000000303007223 */ /* 0x000fc80000000100 */
[----:B------:R-:W-:-:S07]  /*1180*/  FFMA R3, R0, R4, R3 ;  /* 0x0000000400037223 */ /* 0x000fce0000000003 */
.L_x_16:
[----:B------:R-:W-:Y:S05]  /*1190*/  BSYNC.RECONVERGENT B0 ;  /* 0x0000000000007941 */ /* 0x000fea0003800200 */
.L_x_14:
[----:B------:R-:W-:Y:S01]  /*11a0*/  IADD3 R21, PT, PT, R25, R6, RZ ;  /* 0x0000000619157210 */ /* 0x000fe20007ffe0ff */
[----:B------:R-:W-:Y:S03]  /*11b0*/  BSSY.RECONVERGENT B0, `(.L_x_17) ;  /* 0x000001f000007945 */ /* 0x000fe60003800200 */
[----:B------:R-:W-:-:S04]  /*11c0*/  IADD3 R0, PT, PT, -R18, R21, RZ ;  /* 0x0000001512007210 */ /* 0x000fc80007ffe1ff */
[----:B------:R-:W-:-:S13]  /*11d0*/  LOP3.LUT P0, R0, R0, 0x3, RZ, 0xc0, !PT ;  /* 0x0000000300007812 */ /* 0x000fda000780c0ff */
[----:B------:R-:W-:Y:S05]  /*11e0*/  @!P0 BRA `(.L_x_18) ;  /* 0x00000000006c8947 */ /* 0x000fea0003800000 */
[----:B------:R-:W0:Y:S01]  /*11f0*/  LDC.64 R14, c[0x0][0x380] ;  /* 0x0000e000ff0e7b82 */ /* 0x000e220000000a00 */
[----:B------:R-:W-:Y:S01]  /*1200*/  IMAD R23, R2, R5, R7 ;  /* 0x0000000502177224 */ /* 0x000fe200078e0207 */
[----:B------:R-:W-:Y:S02]  /*1210*/  IADD3 R5, PT, PT, -R25, R18, R0 ;  /* 0x0000001219057210 */ /* 0x000fe40007ffe100 */
[----:B------:R-:W-:-:S04]  /*1220*/  IADD3 R20, PT, PT, -R0, RZ, RZ ;  /* 0x000000ff00147210 */ /* 0x000fc80007ffe1ff */
[----:B------:R-:W1:Y:S03]  /*1230*/  LDC.64 R12, c[0x0][0x388] ;  /* 0x0000e200ff0c7b82 */ /* 0x000e660000000a00 */
.L_x_21:
[----:B0-2---:R-:W-:-:S06]  /*1240*/  IMAD.WIDE R10, R23, 0x4, R14 ;  /* 0x00000004170a7825 */ /* 0x005fcc00078e020e */
[----:B------:R-:W2:Y:S01]  /*1250*/  LDG.E R11, desc[UR4][R10.64] ;  /* 0x000000040a0b7981 */ /* 0x000ea2000c1e1900 */
[----:B------:R-:W0:Y:S01]  /*1260*/  MUFU.RCP R4, R3 ;  /* 0x0000000300047308 */ /* 0x000e220000001000 */
[----:B------:R-:W-:Y:S01]  /*1270*/  IADD3 R20, PT, PT, R20, 0x1, RZ ;  /* 0x0000000114147810 */ /* 0x000fe20007ffe0ff */
[----:B------:R-:W-:Y:S03]  /*1280*/  BSSY.RECONVERGENT B1, `(.L_x_19) ;  /* 0x000000d000017945 */ /* 0x000fe60003800200 */
[----:B------:R-:W-:Y:S01]  /*1290*/  ISETP.NE.AND P2, PT, R20, RZ, PT ;  /* 0x000000ff1400720c */ /* 0x000fe20003f45270 */
[----:B0-----:R-:W-:-:S04]  /*12a0*/  FFMA R9, R4, -R3, 1 ;  /* 0x3f80000004097423 */ /* 0x001fc80000000803 */
[----:B------:R-:W-:Y:S01]  /*12b0*/  FFMA R9, R4, R9, R4 ;  /* 0x0000000904097223 */ /* 0x000fe20000000004 */
[----:B--2---:R-:W-:-:S04]  /*12c0*/  FADD R0, R11, -R8 ;  /* 0x800000080b007221 */ /* 0x004fc80000000000 */
[----:B------:R-:W0:Y:S01]  /*12d0*/  FCHK P0, R0, R3 ;  /* 0x0000000300007302 */ /* 0x000e220000000000 */
[----:B------:R-:W-:-:S04]  /*12e0*/  FFMA R4, R0, R9, RZ ;  /* 0x0000000900047223 */ /* 0x000fc800000000ff */
[----:B------:R-:W-:-:S04]  /*12f0*/  FFMA R16, R4, -R3, R0 ;  /* 0x8000000304107223 */ /* 0x000fc80000000000 */
[----:B------:R-:W-:Y:S01]  /*1300*/  FFMA R9, R9, R16, R4 ;  /* 0x0000001009097223 */ /* 0x000fe20000000004 */
[----:B0-----:R-:W-:Y:S06]  /*1310*/  @!P0 BRA `(.L_x_20) ;  /* 0x00000000000c8947 */ /* 0x001fec0003800000 */
[----:B------:R-:W-:-:S07]  /*1320*/  MOV R4, 0x1340 ;  /* 0x0000134000047802 */ /* 0x000fce0000000f00 */
[----:B-1----:R-:W-:Y:S05]  /*1330*/  CALL.REL.NOINC `($__internal_1_$__cuda_sm3x_div_rn_noftz_f32_slowpath) ;  /* 0x0000000400dc7944 */ /* 0x002fea0003c00000 */
[----:B------:R-:W-:-:S07]  /*1340*/  MOV R9, R0 ;  /* 0x0000000000097202 */ /* 0x000fce0000000f00 */
.L_x_20:
[----:B------:R-:W-:Y:S05]  /*1350*/  BSYNC.RECONVERGENT B1 ;  /* 0x0000000000017941 */ /* 0x000fea0003800200 */
.L_x_19:
[----:B-1----:R-:W-:Y:S01]  /*1360*/  IMAD.WIDE R10, R23, 0x4, R12 ;  /* 0x00000004170a7825 */ /* 0x002fe200078e020c */
[----:B------:R-:W-:-:S04]  /*1370*/  IADD3 R23, PT, PT, R2, R23, RZ ;  /* 0x0000001702177210 */ /* 0x000fc80007ffe0ff */
[----:B------:R2:W-:Y:S01]  /*1380*/  STG.E desc[UR4][R10.64], R9 ;  /* 0x000000090a007986 */ /* 0x0005e2000c101904 */
[----:B------:R-:W-:Y:S05]  /*1390*/  @P2 BRA `(.L_x_21) ;  /* 0xfffffffc00a82947 */ /* 0x000fea000383ffff */
.L_x_18:
[----:B------:R-:W-:Y:S05]  /*13a0*/  BSYNC.RECONVERGENT B0 ;  /* 0x0000000000007941 */ /* 0x000fea0003800200 */
.L_x_17:
[----:B------:R-:W-:-:S04]  /*13b0*/  IADD3 R18, PT, PT, R18, -R21, RZ ;  /* 0x8000001512127210 */ /* 0x000fc80007ffe0ff */
[----:B------:R-:W-:-:S13]  /*13c0*/  ISETP.GT.U32.AND P0, PT, R18, -0x4, PT ;  /* 0xfffffffc1200780c */ /* 0x000fda0003f04070 */
[----:B------:R-:W-:Y:S05]  /*13d0*/  @P0 EXIT ;  /* 0x000000000000094d */ /* 0x000fea0003800000 */
[----:B------:R-:W0:Y:S01]  /*13e0*/  LDCU UR6, c[0x0][0x398] ;  /* 0x00007300ff0677ac */ /* 0x000e220008000800 */
[----:B------:R-:W1:Y:S01]  /*13f0*/  LDC.64 R14, c[0x0][0x380] ;  /* 0x0000e000ff0e7b82 */ /* 0x000e620000000a00 */
[----:B------:R-:W3:Y:S07]  /*1400*/  LDCU UR7, c[0x0][0x394] ;  /* 0x00007280ff0777ac */ /* 0x000eee0008000800 */
[----:B------:R-:W4:Y:S01]  /*1410*/  LDC.64 R12, c[0x0][0x388] ;  /* 0x0000e200ff0c7b82 */ /* 0x000f220000000a00 */
[----:B0-----:R-:W-:Y:S01]  /*1420*/  IMAD R0, R5, UR6, RZ ;  /* 0x0000000605007c24 */ /* 0x001fe2000f8e02ff */
[----:B------:R-:W-:-:S03]  /*1430*/  IADD3 R5, PT, PT, -R6, R5, RZ ;  /* 0x0000000506057210 */ /* 0x000fc60007ffe1ff */
[----:B---3--:R-:W-:-:S07]  /*1440*/  IMAD R7, R0, UR7, R7 ;  /* 0x0000000700077c24 */ /* 0x008fce000f8e0207 */
.L_x_30:
[----:B-1----:R-:W-:-:S05]  /*1450*/  IMAD.WIDE R24, R7, 0x4, R14 ;  /* 0x0000000407187825 */ /* 0x002fca00078e020e */
[----:B--2---:R-:W2:Y:S01]  /*1460*/  LDG.E R9, desc[UR4][R24.64] ;  /* 0x0000000418097981 */ /* 0x004ea2000c1e1900 */
[----:B0-----:R-:W0:Y:S01]  /*1470*/  MUFU.RCP R0, R3 ;  /* 0x0000000300007308 */ /* 0x001e220000001000 */
        /* <DEDUP_REMOVED lines=11> */
[----:B------:R-:W-:Y:S02]  /*1530*/  MOV R0, R11 ;  /* 0x0000000b00007202 */ /* 0x000fe40000000f00 */
[----:B------:R-:W-:-:S07]  /*1540*/  MOV R4, 0x1560 ;  /* 0x0000156000047802 */ /* 0x000fce0000000f00 */
[----:B----4-:R-:W-:Y:S05]  /*1550*/  CALL.REL.NOINC `($__internal_1_$__cuda_sm3x_div_rn_noftz_f32_slowpath) ;  /* 0x0000000400547944 */ /* 0x010fea0003c00000 */
[----:B------:R-:W-:-:S07]  /*1560*/  MOV R9, R0 ;  /* 0x0000000000097202 */ /* 0x000fce0000000f00 */
.L_x_23:
[----:B------:R-:W-:Y:S05]  /*1570*/  BSYNC.RECONVERGENT B0 ;  /* 0x0000000000007941 */ /* 0x000fea0003800200 */
.L_x_22:
[----:B----4-:R-:W-:-:S04]  /*1580*/  IMAD.WIDE R20, R7, 0x4, R12 ;  /* 0x0000000407147825 */ /* 0x010fc800078e020c */
[----:B------:R-:W-:Y:S01]  /*1590*/  IMAD.WIDE R24, R2, 0x4, R24 ;  /* 0x0000000402187825 */ /* 0x000fe200078e0218 */
[----:B------:R0:W-:Y:S04]  /*15a0*/  STG.E desc[UR4][R20.64], R9 ;  /* 0x0000000914007986 */ /* 0x0001e8000c101904 */
[----:B------:R-:W2:Y:S01]  /*15b0*/  LDG.E R11, desc[UR4][R24.64] ;  /* 0x00000004180b7981 */ /* 0x000ea2000c1e1900 */
[----:B------:R-:W1:Y:S01]  /*15c0*/  MUFU.RCP R0, R3 ;  /* 0x0000000300007308 */ /* 0x000e620000001000 */
[----:B------:R-:W-:Y:S01]  /*15d0*/  BSSY.RECONVERGENT B0, `(.L_x_24) ;  /* 0x000000d000007945 */ /* 0x000fe20003800200 */
[----:B-1----:R-:W-:-:S04]  /*15e0*/  FFMA R19, R0, -R3, 1 ;  /* 0x3f80000000137423 */ /* 0x002fc80000000803 */
[----:B------:R-:W-:Y:S01]  /*15f0*/  FFMA R0, R0, R19, R0 ;  /* 0x0000001300007223 */ /* 0x000fe20000000000 */
[----:B--2---:R-:W-:-:S04]  /*1600*/  FADD R17, R11, -R8 ;  /* 0x800000080b117221 */ /* 0x004fc80000000000 */
[----:B------:R-:W1:Y:S01]  /*1610*/  FCHK P0, R17, R3 ;  /* 0x0000000311007302 */ /* 0x000e620000000000 */
[----:B------:R-:W-:-:S04]  /*1620*/  FFMA R4, R0, R17, RZ ;  /* 0x0000001100047223 */ /* 0x000fc800000000ff */
[----:B------:R-:W-:-:S04]  /*1630*/  FFMA R11, R4, -R3, R17 ;  /* 0x80000003040b7223 */ /* 0x000fc80000000011 */
[----:B------:R-:W-:Y:S01]  /*1640*/  FFMA R11, R0, R11, R4 ;  /* 0x0000000b000b7223 */ /* 0x000fe20000000004 */
[----:B01----:R-:W-:Y:S06]  /*1650*/  @!P0 BRA `(.L_x_25) ;  /* 0x0000000000108947 */ /* 0x003fec0003800000 */
[----:B------:R-:W-:Y:S02]  /*1660*/  MOV R0, R17 ;  /* 0x0000001100007202 */ /* 0x000fe40000000f00 */
[----:B------:R-:W-:-:S07]  /*1670*/  MOV R4, 0x1690 ;  /* 0x0000169000047802 */ /* 0x000fce0000000f00 */
[----:B------:R-:W-:Y:S05]  /*1680*/  CALL.REL.NOINC `($__internal_1_$__cuda_sm3x_div_rn_noftz_f32_slowpath) ;  /* 0x0000000400087944 */ /* 0x000fea0003c00000 */
[----:B------:R-:W-:-:S07]  /*1690*/  MOV R11, R0 ;  /* 0x00000000000b7202 */ /* 0x000fce0000000f00 */
.L_x_25:
[----:B------:R-:W-:Y:S05]  /*16a0*/  BSYNC.RECONVERGENT B0 ;  /* 0x0000000000007941 */ /* 0x000fea0003800200 */
.L_x_24:
[----:B------:R-:W-:-:S04]  /*16b0*/  IMAD.WIDE R20, R2, 0x4, R20 ;  /* 0x0000000402147825 */ /* 0x000fc800078e0214 */
        /* <DEDUP_REMOVED lines=17> */
.L_x_27:
[----:B------:R-:W-:Y:S05]  /*17d0*/  BSYNC.RECONVERGENT B0 ;  /* 0x0000000000007941 */ /* 0x000fea0003800200 */
.L_x_26:
[----:B------:R-:W-:-:S04]  /*17e0*/  IMAD.WIDE R20, R2, 0x4, R20 ;  /* 0x0000000402147825 */ /* 0x000fc800078e0214 */
[----:B------:R-:W-:Y:S01]  /*17f0*/  IMAD.WIDE R24, R2, 0x4, R24 ;  /* 0x0000000402187825 */ /* 0x000fe200078e0218 */
[----:B------:R0:W-:Y:S05]  /*1800*/  STG.E desc[UR4][R20.64], R9 ;  /* 0x0000000914007986 */ /* 0x0001ea000c101904 */
        /* <DEDUP_REMOVED lines=14> */
.L_x_29:
[----:B------:R-:W-:Y:S05]  /*18f0*/  BSYNC.RECONVERGENT B0 ;  /* 0x0000000000007941 */ /* 0x000fea0003800200 */
.L_x_28:
[C---:B------:R-:W-:Y:S01]  /*1900*/  IMAD.WIDE R20, R2.reuse, 0x4, R20 ;  /* 0x0000000402147825 */ /* 0x040fe200078e0214 */
[----:B------:R-:W-:-:S04]  /*1910*/  LEA R7, R2, R7, 0x2 ;  /* 0x0000000702077211 */ /* 0x000fc800078e10ff */
[----:B------:R0:W-:Y:S01]  /*1920*/  STG.E desc[UR4][R20.64], R0 ;  /* 0x0000000014007986 */ /* 0x0001e2000c101904 */
[----:B------:R-:W-:Y:S05]  /*1930*/  @P2 BRA `(.L_x_30) ;  /* 0xfffffff800c42947 */ /* 0x000fea000383ffff */
[----:B------:R-:W-:Y:S05]  /*1940*/  EXIT ;  /* 0x000000000000794d */ /* 0x000fea0003800000 */
        .weak           $__internal_0_$__cuda_sm20_sqrt_rn_f32_slowpath
        .type           $__internal_0_$__cuda_sm20_sqrt_rn_f32_slowpath,@function
        .size           $__internal_0_$__cuda_sm20_sqrt_rn_f32_slowpath,($__internal_1_$__cuda_sm3x_div_rn_noftz_f32_slowpath - $__internal_0_$__cuda_sm20_sqrt_rn_f32_slowpath)
$__internal_0_$__cuda_sm20_sqrt_rn_f32_slowpath:
[----:B------:R-:W-:-:S13]  /*1950*/  LOP3.LUT P0, RZ, R0, 0x7fffffff, RZ, 0xc0, !PT ;  /* 0x7fffffff00ff7812 */ /* 0x000fda000780c0ff */
[----:B------:R-:W-:Y:S01]  /*1960*/  @!P0 MOV R3, R0 ;  /* 0x0000000000038202 */ /* 0x000fe20000000f00 */
[----:B------:R-:W-:Y:S06]  /*1970*/  @!P0 BRA `(.L_x_31) ;  /* 0x0000000000408947 */ /* 0x000fec0003800000 */
[----:B------:R-:W-:-:S13]  /*1980*/  FSETP.GEU.FTZ.AND P0, PT, R0, RZ, PT ;  /* 0x000000ff0000720b */ /* 0x000fda0003f1e000 */
[----:B------:R-:W-:Y:S01]  /*1990*/  @!P0 MOV R3, 0x7fffffff ;  /* 0x7fffffff00038802 */ /* 0x000fe20000000f00 */
[----:B------:R-:W-:Y:S06]  /*19a0*/  @!P0 BRA `(.L_x_31) ;  /* 0x0000000000348947 */ /* 0x000fec0003800000 */
[----:B------:R-:W-:-:S13]  /*19b0*/  FSETP.GTU.FTZ.AND P0, PT, |R0|, +INF , PT ;  /* 0x7f8000000000780b */ /* 0x000fda0003f1c200 */
[----:B------:R-:W-:Y:S01]  /*19c0*/  @P0 FADD.FTZ R3, R0, 1 ;  /* 0x3f80000000030421 */ /* 0x000fe20000010000 */
[----:B------:R-:W-:Y:S06]  /*19d0*/  @P0 BRA `(.L_x_31) ;  /* 0x0000000000280947 */ /* 0x000fec0003800000 */
[----:B------:R-:W-:-:S13]  /*19e0*/  FSETP.NEU.FTZ.AND P0, PT, |R0|, +INF , PT ;  /* 0x7f8000000000780b */ /* 0x000fda0003f1d200 */
[----:B------:R-:W-:-:S04]  /*19f0*/  @P0 FFMA R4, R0, 1.84467440737095516160e+19, RZ ;  /* 0x5f80000000040823 */ /* 0x000fc800000000ff */
[----:B------:R-:W0:Y:S02]  /*1a00*/  @P0 MUFU.RSQ R3, R4 ;  /* 0x0000000400030308 */ /* 0x000e240000001400 */
[----:B0-----:R-:W-:Y:S01]  /*1a10*/  @P0 FMUL.FTZ R9, R4, R3 ;  /* 0x0000000304090220 */ /* 0x001fe20000410000 */
[----:B------:R-:W-:Y:S01]  /*1a20*/  @P0 FMUL.FTZ R11, R3, 0.5 ;  /* 0x3f000000030b0820 */ /* 0x000fe20000410000 */
[----:B------:R-:W-:Y:S02]  /*1a30*/  @!P0 MOV R3, R0 ;  /* 0x0000000000038202 */ /* 0x000fe40000000f00 */
[----:B------:R-:W-:-:S04]  /*1a40*/  @P0 FADD.FTZ R10, -R9, -RZ ;  /* 0x800000ff090a0221 */ /* 0x000fc80000010100 */
[----:B------:R-:W-:-:S04]  /*1a50*/  @P0 FFMA R10, R9, R10, R4 ;  /* 0x0000000a090a0223 */ /* 0x000fc80000000004 */
[----:B------:R-:W-:-:S04]  /*1a60*/  @P0 FFMA R10, R10, R11, R9 ;  /* 0x0000000b0a0a0223 */ /* 0x000fc80000000009 */
[----:B------:R-:W-:-:S07]  /*1a70*/  @P0 FMUL.FTZ R3, R10, 2.3283064365386962891e-10 ;  /* 0x2f8000000a030820 */ /* 0x000fce0000410000 */
.L_x_31:
[----:B------:R-:W-:Y:S01]  /*1a80*/  HFMA2 R11, -RZ, RZ, 0, 0 ;  /* 0x00000000ff0b7431 */ /* 0x000fe200000001ff */
[----:B------:R-:W-:-:S04]  /*1a90*/  MOV R10, R12 ;  /* 0x0000000c000a7202 */ /* 0x000fc80000000f00 */
[----:B------:R-:W-:Y:S05]  /*1aa0*/  RET.REL.NODEC R10 `(_Z9groupNormPfS_iiiif) ;  /* 0xffffffe40a547950 */ /* 0x000fea0003c3ffff */
        .weak           $__internal_1_$__cuda_sm3x_div_rn_noftz_f32_slowpath
        .type           $__internal_1_$__cuda_sm3x_div_rn_noftz_f32_slowpath,@function
        .size           $__internal_1_$__cuda_sm3x_div_rn_noftz_f32_slowpath,(.L_x_45 - $__internal_1_$__cuda_sm3x_div_rn_noftz_f32_slowpath)
$__internal_1_$__cuda_sm3x_div_rn_noftz_f32_slowpath:
[----:B------:R-:W-:Y:S01]  /*1ab0*/  SHF.R.U32.HI R9, RZ, 0x17, R3 ;  /* 0x00000017ff097819 */ /* 0x000fe20000011603 */
[----:B------:R-:W-:Y:S01]  /*1ac0*/  BSSY.RECONVERGENT B2, `(.L_x_32) ;  /* 0x0000063000027945 */ /* 0x000fe20003800200 */
[----:B------:R-:W-:Y:S02]  /*1ad0*/  SHF.R.U32.HI R11, RZ, 0x17, R0 ;  /* 0x00000017ff0b7819 */ /* 0x000fe40000011600 */
[----:B------:R-:W-:Y:S02]  /*1ae0*/  LOP3.LUT R9, R9, 0xff, RZ, 0xc0, !PT ;  /* 0x000000ff09097812 */ /* 0x000fe400078ec0ff */
[----:B------:R-:W-:Y:S02]  /*1af0*/  LOP3.LUT R11, R11, 0xff, RZ, 0xc0, !PT ;  /* 0x000000ff0b0b7812 */ /* 0x000fe400078ec0ff */
[----:B------:R-:W-:Y:S02]  /*1b00*/  IADD3 R16, PT, PT, R9, -0x1, RZ ;  /* 0xffffffff09107810 */ /* 0x000fe40007ffe0ff */
[----:B------:R-:W-:-:S02]  /*1b10*/  IADD3 R17, PT, PT, R11, -0x1, RZ ;  /* 0xffffffff0b117810 */ /* 0x000fc40007ffe0ff */
[----:B------:R-:W-:Y:S02]  /*1b20*/  ISETP.GT.U32.AND P0, PT, R16, 0xfd, PT ;  /* 0x000000fd1000780c */ /* 0x000fe40003f04070 */
[----:B------:R-:W-:Y:S02]  /*1b30*/  MOV R19, R3 ;  /* 0x0000000300137202 */ /* 0x000fe40000000f00 */
[----:B------:R-:W-:-:S13]  /*1b40*/  ISETP.GT.U32.OR P0, PT, R17, 0xfd, P0 ;  /* 0x000000fd1100780c */ /* 0x000fda0000704470 */
[----:B------:R-:W-:Y:S01]  /*1b50*/  @!P0 MOV R10, RZ ;  /* 0x000000ff000a8202 */ /* 0x000fe20000000f00 */
[----:B------:R-:W-:Y:S06]  /*1b60*/  @!P0 BRA `(.L_x_33) ;  /* 0x00000000005c8947 */ /* 0x000fec0003800000 */
[----:B------:R-:W-:Y:S02]  /*1b70*/  FSETP.GTU.FTZ.AND P0, PT, |R0|, +INF , PT ;  /* 0x7f8000000000780b */ /* 0x000fe40003f1c200 */
[----:B------:R-:W-:-:S04]  /*1b80*/  FSETP.GTU.FTZ.AND P1, PT, |R3|, +INF , PT ;  /* 0x7f8000000300780b */ /* 0x000fc80003f3c200 */
[----:B------:R-:W-:-:S13]  /*1b90*/  PLOP3.LUT P0, PT, P0, P1, PT, 0xf8, 0x8f ;  /* 0x00000000008f781c */ /* 0x000fda0000703f70 */
[----:B------:R-:W-:Y:S05]  /*1ba0*/  @P0 BRA `(.L_x_34) ;  /* 0x00000004004c0947 */ /* 0x000fea0003800000 */
[----:B------:R-:W-:-:S13]  /*1bb0*/  LOP3.LUT P0, RZ, R19, 0x7fffffff, R0, 0xc8, !PT ;  /* 0x7fffffff13ff7812 */ /* 0x000fda000780c800 */
[----:B------:R-:W-:Y:S05]  /*1bc0*/  @!P0 BRA `(.L_x_35) ;  /* 0x00000004003c8947 */ /* 0x000fea0003800000 */
[C---:B------:R-:W-:Y:S02]  /*1bd0*/  FSETP.NEU.FTZ.AND P3, PT, |R0|.reuse, +INF , PT ;  /* 0x7f8000000000780b */ /* 0x040fe40003f7d200 */
[----:B------:R-:W-:Y:S02]  /*1be0*/  FSETP.NEU.FTZ.AND P1, PT, |R3|, +INF , PT ;  /* 0x7f8000000300780b */ /* 0x000fe40003f3d200 */
[----:B------:R-:W-:-:S11]  /*1bf0*/  FSETP.NEU.FTZ.AND P0, PT, |R0|, +INF , PT ;  /* 0x7f8000000000780b */ /* 0x000fd60003f1d200 */
[----:B------:R-:W-:Y:S05]  /*1c00*/  @!P1 BRA !P3, `(.L_x_35) ;  /* 0x00000004002c9947 */ /* 0x000fea0005800000 */
[----:B------:R-:W-:-:S04]  /*1c10*/  LOP3.LUT P3, RZ, R0, 0x7fffffff, RZ, 0xc0, !PT ;  /* 0x7fffffff00ff7812 */ /* 0x000fc8000786c0ff */
[----:B------:R-:W-:-:S13]  /*1c20*/  PLOP3.LUT P1, PT, P1, P3, PT, 0x2f, 0xf2 ;  /* 0x0000000000f2781c */ /* 0x000fda0000f26577 */
[----:B------:R-:W-:Y:S05]  /*1c30*/  @P1 BRA `(.L_x_36) ;  /* 0x0000000400181947 */ /* 0x000fea0003800000 */
[----:B------:R-:W-:-:S04]  /*1c40*/  LOP3.LUT P1, RZ, R19, 0x7fffffff, RZ, 0xc0, !PT ;  /* 0x7fffffff13ff7812 */ /* 0x000fc8000782c0ff */
[----:B------:R-:W-:-:S13]  /*1c50*/  PLOP3.LUT P0, PT, P0, P1, PT, 0x2f, 0xf2 ;  /* 0x0000000000f2781c */ /* 0x000fda0000702577 */
[----:B------:R-:W-:Y:S05]  /*1c60*/  @P0 BRA `(.L_x_37) ;  /* 0x0000000400000947 */ /* 0x000fea0003800000 */
[----:B------:R-:W-:Y:S02]  /*1c70*/  ISETP.GE.AND P0, PT, R17, RZ, PT ;  /* 0x000000ff1100720c */ /* 0x000fe40003f06270 */
[----:B------:R-:W-:-:S11]  /*1c80*/  ISETP.GE.AND P1, PT, R16, RZ, PT ;  /* 0x000000ff1000720c */ /* 0x000fd60003f26270 */
[----:B------:R-:W-:Y:S01]  /*1c90*/  @P0 MOV R10, RZ ;  /* 0x000000ff000a0202 */ /* 0x000fe20000000f00 */
[----:B------:R-:W-:Y:S01]  /*1ca0*/  @!P0 FFMA R0, R0, 1.84467440737095516160e+19, RZ ;  /* 0x5f80000000008823 */ /* 0x000fe200000000ff */
[----:B------:R-:W-:Y:S01]  /*1cb0*/  @!P0 MOV R10, 0xffffffc0 ;  /* 0xffffffc0000a8802 */ /* 0x000fe20000000f00 */
[----:B------:R-:W-:-:S03]  /*1cc0*/  @!P1 FFMA R19, R3, 1.84467440737095516160e+19, RZ ;  /* 0x5f80000003139823 */ /* 0x000fc600000000ff */
[----:B------:R-:W-:-:S07]  /*1cd0*/  @!P1 IADD3 R10, PT, PT, R10, 0x40, RZ ;  /* 0x000000400a0a9810 */ /* 0x000fce0007ffe0ff */
.L_x_33:
[----:B------:R-:W-:Y:S01]  /*1ce0*/  LEA R26, R9, 0xc0800000, 0x17 ;  /* 0xc0800000091a7811 */ /* 0x000fe200078eb8ff */
[----:B------:R-:W-:Y:S01]  /*1cf0*/  BSSY.RECONVERGENT B3, `(.L_x_38) ;  /* 0x0000036000037945 */ /* 0x000fe20003800200 */
[----:B------:R-:W-:Y:S02]  /*1d00*/  IADD3 R11, PT, PT, R11, -0x7f, RZ ;  /* 0xffffff810b0b7810 */ /* 0x000fe40007ffe0ff */
[----:B------:R-:W-:-:S03]  /*1d10*/  IADD3 R26, PT, PT, -R26, R19, RZ ;  /* 0x000000131a1a7210 */ /* 0x000fc60007ffe1ff */
[C---:B------:R-:W-:Y:S01]  /*1d20*/  IMAD R0, R11.reuse, -0x800000, R0 ;  /* 0xff8000000b007824 */ /* 0x040fe200078e0200 */
[----:B------:R-:W0:Y:S01]  /*1d30*/  MUFU.RCP R16, R26 ;  /* 0x0000001a00107308 */ /* 0x000e220000001000 */
[----:B------:R-:W-:Y:S01]  /*1d40*/  FADD.FTZ R17, -R26, -RZ ;  /* 0x800000ff1a117221 */ /* 0x000fe20000010100 */
[----:B------:R-:W-:-:S04]  /*1d50*/  IADD3 R11, PT, PT, R11, 0x7f, -R9 ;  /* 0x0000007f0b0b7810 */ /* 0x000fc80007ffe809 */
[----:B------:R-:W-:Y:S01]  /*1d60*/  IADD3 R11, PT, PT, R11, R10, RZ ;  /* 0x0000000a0b0b7210 */ /* 0x000fe20007ffe0ff */
[----:B0-----:R-:W-:-:S04]  /*1d70*/  FFMA R19, R16, R17, 1 ;  /* 0x3f80000010137423 */ /* 0x001fc80000000011 */
[----:B------:R-:W-:-:S04]  /*1d80*/  FFMA R19, R16, R19, R16 ;  /* 0x0000001310137223 */ /* 0x000fc80000000010 */
[----:B------:R-:W-:-:S04]  /*1d90*/  FFMA R16, R0, R19, RZ ;  /* 0x0000001300107223 */ /* 0x000fc800000000ff */
[----:B------:R-:W-:-:S04]  /*1da0*/  FFMA R22, R17, R16, R0 ;  /* 0x0000001011167223 */ /* 0x000fc80000000000 */
[----:B------:R-:W-:-:S04]  /*1db0*/  FFMA R22, R19, R22, R16 ;  /* 0x0000001613167223 */ /* 0x000fc80000000010 */
[----:B------:R-:W-:-:S04]  /*1dc0*/  FFMA R17, R17, R22, R0 ;  /* 0x0000001611117223 */ /* 0x000fc80000000000 */
[----:B------:R-:W-:-:S05]  /*1dd0*/  FFMA R0, R19, R17, R22 ;  /* 0x0000001113007223 */ /* 0x000fca0000000016 */
[----:B------:R-:W-:-:S04]  /*1de0*/  SHF.R.U32.HI R9, RZ, 0x17, R0 ;  /* 0x00000017ff097819 */ /* 0x000fc80000011600 */
[----:B------:R-:W-:-:S04]  /*1df0*/  LOP3.LUT R10, R9, 0xff, RZ, 0xc0, !PT ;  /* 0x000000ff090a7812 */ /* 0x000fc800078ec0ff */
[----:B------:R-:W-:-:S04]  /*1e00*/  IADD3 R9, PT, PT, R10, R11, RZ ;  /* 0x0000000b0a097210 */ /* 0x000fc80007ffe0ff */
[----:B------:R-:W-:-:S04]  /*1e10*/  IADD3 R10, PT, PT, R9, -0x1, RZ ;  /* 0xffffffff090a7810 */ /* 0x000fc80007ffe0ff */
[----:B------:R-:W-:-:S13]  /*1e20*/  ISETP.GE.U32.AND P0, PT, R10, 0xfe, PT ;  /* 0x000000fe0a00780c */ /* 0x000fda0003f06070 */
[----:B------:R-:W-:Y:S05]  /*1e30*/  @!P0 BRA `(.L_x_39) ;  /* 0x0000000000808947 */ /* 0x000fea0003800000 */
[----:B------:R-:W-:-:S13]  /*1e40*/  ISETP.GT.AND P0, PT, R9, 0xfe, PT ;  /* 0x000000fe0900780c */ /* 0x000fda0003f04270 */
[----:B------:R-:W-:Y:S05]  /*1e50*/  @P0 BRA `(.L_x_40) ;  /* 0x00000000006c0947 */ /* 0x000fea0003800000 */
[----:B------:R-:W-:-:S13]  /*1e60*/  ISETP.GE.AND P0, PT, R9, 0x1, PT ;  /* 0x000000010900780c */ /* 0x000fda0003f06270 */
[----:B------:R-:W-:Y:S05]  /*1e70*/  @P0 BRA `(.L_x_41) ;  /* 0x0000000000740947 */ /* 0x000fea0003800000 */
[----:B------:R-:W-:Y:S02]  /*1e80*/  ISETP.GE.AND P0, PT, R9, -0x18, PT ;  /* 0xffffffe80900780c */ /* 0x000fe40003f06270 */
[----:B------:R-:W-:-:S11]  /*1e90*/  LOP3.LUT R0, R0, 0x80000000, RZ, 0xc0, !PT ;  /* 0x8000000000007812 */ /* 0x000fd600078ec0ff */
[----:B------:R-:W-:Y:S05]  /*1ea0*/  @!P0 BRA `(.L_x_41) ;  /* 0x0000000000688947 */ /* 0x000fea0003800000 */
[CCC-:B------:R-:W-:Y:S01]  /*1eb0*/  FFMA.RZ R10, R19.reuse, R17.reuse, R22.reuse ;  /* 0x00000011130a7223 */ /* 0x1c0fe2000000c016 */
[CCC-:B------:R-:W-:Y:S01]  /*1ec0*/  FFMA.RP R11, R19.reuse, R17.reuse, R22.reuse ;  /* 0x00000011130b7223 */ /* 0x1c0fe20000008016 */
[----:B------:R-:W-:Y:S01]  /*1ed0*/  FFMA.RM R22, R19, R17, R22 ;  /* 0x0000001113167223 */ /* 0x000fe20000004016 */
[C---:B------:R-:W-:Y:S02]  /*1ee0*/  IADD3 R16, PT, PT, R9.reuse, 0x20, RZ ;  /* 0x0000002009107810 */ /* 0x040fe40007ffe0ff */
[----:B------:R-:W-:Y:S02]  /*1ef0*/  LOP3.LUT R10, R10, 0x7fffff, RZ, 0xc0, !PT ;  /* 0x007fffff0a0a7812 */ /* 0x000fe400078ec0ff */
[C---:B------:R-:W-:Y:S02]  /*1f00*/  ISETP.NE.AND P3, PT, R9.reuse, RZ, PT ;  /* 0x000000ff0900720c */ /* 0x040fe40003f65270 */
[----:B------:R-:W-:Y:S02]  /*1f10*/  LOP3.LUT R17, R10, 0x800000, RZ, 0xfc, !PT ;  /* 0x008000000a117812 */ /* 0x000fe400078efcff */
[----:B------:R-:W-:-:S02]  /*1f20*/  ISETP.NE.AND P1, PT, R9, RZ, PT ;  /* 0x000000ff0900720c */ /* 0x000fc40003f25270 */
[----:B------:R-:W-:Y:S02]  /*1f30*/  IADD3 R9, PT, PT, -R9, RZ, RZ ;  /* 0x000000ff09097210 */ /* 0x000fe40007ffe1ff */
[----:B------:R-:W-:Y:S02]  /*1f40*/  SHF.L.U32 R16, R17, R16, RZ ;  /* 0x0000001011107219 */ /* 0x000fe400000006ff */
[----:B------:R-:W-:Y:S02]  /*1f50*/  FSETP.NEU.FTZ.AND P0, PT, R11, R22, PT ;  /* 0x000000160b00720b */ /* 0x000fe40003f1d000 */
[----:B------:R-:W-:Y:S02]  /*1f60*/  SEL R10, R9, RZ, P3 ;  /* 0x000000ff090a7207 */ /* 0x000fe40001800000 */
[----:B------:R-:W-:Y:S02]  /*1f70*/  ISETP.NE.AND P1, PT, R16, RZ, P1 ;  /* 0x000000ff1000720c */ /* 0x000fe40000f25270 */
[----:B------:R-:W-:-:S02]  /*1f80*/  SHF.R.U32.HI R16, RZ, R10, R17 ;  /* 0x0000000aff107219 */ /* 0x000fc40000011611 */
[----:B------:R-:W-:Y:S02]  /*1f90*/  PLOP3.LUT P0, PT, P0, P1, PT, 0xf8, 0x8f ;  /* 0x00000000008f781c */ /* 0x000fe40000703f70 */
[----:B------:R-:W-:Y:S02]  /*1fa0*/  SHF.R.U32.HI R10, RZ, 0x1, R16 ;  /* 0x00000001ff0a7819 */ /* 0x000fe40000011610 */
[----:B------:R-:W-:-:S04]  /*1fb0*/  SEL R9, RZ, 0x1, !P0 ;  /* 0x00000001ff097807 */ /* 0x000fc80004000000 */
[----:B------:R-:W-:-:S04]  /*1fc0*/  LOP3.LUT R9, R9, 0x1, R10, 0xf8, !PT ;  /* 0x0000000109097812 */ /* 0x000fc800078ef80a */
[----:B------:R-:W-:-:S04]  /*1fd0*/  LOP3.LUT R9, R9, R16, RZ, 0xc0, !PT ;  /* 0x0000001009097212 */ /* 0x000fc800078ec0ff */
[----:B------:R-:W-:-:S04]  /*1fe0*/  IADD3 R9, PT, PT, R10, R9, RZ ;  /* 0x000000090a097210 */ /* 0x000fc80007ffe0ff */
[----:B------:R-:W-:Y:S01]  /*1ff0*/  LOP3.LUT R0, R9, R0, RZ, 0xfc, !PT ;  /* 0x0000000009007212 */ /* 0x000fe200078efcff */
[----:B------:R-:W-:Y:S06]  /*2000*/  BRA `(.L_x_41) ;  /* 0x0000000000107947 */ /* 0x000fec0003800000 */
.L_x_40:
[----:B------:R-:W-:-:S04]  /*2010*/  LOP3.LUT R0, R0, 0x80000000, RZ, 0xc0, !PT ;  /* 0x8000000000007812 */ /* 0x000fc800078ec0ff */
[----:B------:R-:W-:Y:S01]  /*2020*/  LOP3.LUT R0, R0, 0x7f800000, RZ, 0xfc, !PT ;  /* 0x7f80000000007812 */ /* 0x000fe200078efcff */
[----:B------:R-:W-:Y:S06]  /*2030*/  BRA `(.L_x_41) ;  /* 0x0000000000047947 */ /* 0x000fec0003800000 */
.L_x_39:
[----:B------:R-:W-:-:S07]  /*2040*/  LEA R0, R11, R0, 0x17 ;  /* 0x000000000b007211 */ /* 0x000fce00078eb8ff */
.L_x_41:
[----:B------:R-:W-:Y:S05]  /*2050*/  BSYNC.RECONVERGENT B3 ;  /* 0x0000000000037941 */ /* 0x000fea0003800200 */
.L_x_38:
[----:B------:R-:W-:Y:S05]  /*2060*/  BRA `(.L_x_42) ;  /* 0x0000000000207947 */ /* 0x000fea0003800000 */
.L_x_37:
[----:B------:R-:W-:-:S04]  /*2070*/  LOP3.LUT R0, R19, 0x80000000, R0, 0x48, !PT ;  /* 0x8000000013007812 */ /* 0x000fc800078e4800 */
[----:B------:R-:W-:Y:S01]  /*2080*/  LOP3.LUT R0, R0, 0x7f800000, RZ, 0xfc, !PT ;  /* 0x7f80000000007812 */ /* 0x000fe200078efcff */
[----:B------:R-:W-:Y:S06]  /*2090*/  BRA `(.L_x_42) ;  /* 0x0000000000147947 */ /* 0x000fec0003800000 */
.L_x_36:
[----:B------:R-:W-:Y:S01]  /*20a0*/  LOP3.LUT R0, R19, 0x80000000, R0, 0x48, !PT ;  /* 0x8000000013007812 */ /* 0x000fe200078e4800 */
[----:B------:R-:W-:Y:S06]  /*20b0*/  BRA `(.L_x_42) ;  /* 0x00000000000c7947 */ /* 0x000fec0003800000 */
.L_x_35:
[----:B------:R-:W0:Y:S01]  /*20c0*/  MUFU.RSQ R0, -QNAN ;  /* 0xffc0000000007908 */ /* 0x000e220000001400 */
[----:B------:R-:W-:Y:S05]  /*20d0*/  BRA `(.L_x_42) ;  /* 0x0000000000047947 */ /* 0x000fea0003800000 */
.L_x_34:
[----:B------:R-:W-:-:S07]  /*20e0*/  FADD.FTZ R0, R0, R3 ;  /* 0x0000000300007221 */ /* 0x000fce0000010000 */
.L_x_42:
[----:B------:R-:W-:Y:S05]  /*20f0*/  BSYNC.RECONVERGENT B2 ;  /* 0x0000000000027941 */ /* 0x000fea0003800200 */
.L_x_32:
[----:B------:R-:W-:Y:S01]  /*2100*/  HFMA2 R11, -RZ, RZ, 0, 0 ;  /* 0x00000000ff0b7431 */ /* 0x000fe200000001ff */
[----:B------:R-:W-:-:S04]  /*2110*/  MOV R10, R4 ;  /* 0x00000004000a7202 */ /* 0x000fc80000000f00 */
[----:B0-----:R-:W-:Y:S05]  /*2120*/  RET.REL.NODEC R10 `(_Z9groupNormPfS_iiiif) ;  /* 0xffffffdc0ab47950 */ /* 0x001fea0003c3ffff */
.L_x_43:
[----:B------:R-:W-:-:S00]  /*2130*/  BRA `(.L_x_43) ;  /* 0xfffffffc00fc7947 */ /* 0x000fc0000383ffff */
[----:B------:R-:W-:-:S00]  /*2140*/  NOP ;  /* 0x0000000000007918 */ /* 0x000fc00000000000 */
        /* <DEDUP_REMOVED lines=11> */
.L_x_45:


//--------------------- .nv.shared.reserved.0     --------------------------
	.section	.nv.shared.reserved.0,"aw",@nobits
	.weak		__nv_reservedSMEM_offset_0_alias
	.size		__nv_reservedSMEM_offset_0_alias, 0, 64
	.other		__nv_reservedSMEM_offset_0_alias,@"STO_CUDA_RESERVED_SHARED STV_DEFAULT"
__nv_reservedSMEM_offset_0_alias:
	.zero		0
	.zero		64


//--------------------- .nv.constant0._Z9groupNormPfS_iiiif --------------------------
	.section	.nv.constant0._Z9groupNormPfS_iiiif,"a",@progbits
	.sectionflags	@""
	.align	4
.nv.constant0._Z9groupNormPfS_iiiif:
	.zero		932


//--------------------- SYMBOLS --------------------------

	.type		.nv.reservedSmem.offset0,@object
	.size		.nv.reservedSmem.offset0,0x4
